// auto-generated by cutlass_sweep.gemm — config: {"arch": "sm_90", "cluster_m": 1, "cluster_n": 1, "dtype": "bf16", "dtype_b": "bf16", "layout": "nt", "stages": 0, "tile_k": 32, "tile_m": 256, "tile_n": 384}
#include "cutlass/cutlass.h"
#include "cutlass/gemm/collective/collective_builder.hpp"
#include "cutlass/gemm/device/gemm_universal_adapter.h"
#include "cutlass/gemm/kernel/gemm_universal.hpp"
#include "cutlass/epilogue/collective/collective_builder.hpp"

using ElemA = cutlass::bfloat16_t;
using ElemB = cutlass::bfloat16_t;
using ElemCD = cutlass::bfloat16_t;
using Acc  = float;
using TileShape    = cute::Shape<cute::_256, cute::_384, cute::_32>;
using ClusterShape = cute::Shape<cute::_1, cute::_1, cute::_1>;

using CollectiveEpilogue = typename cutlass::epilogue::collective::CollectiveBuilder<
    cutlass::arch::Sm90, cutlass::arch::OpClassTensorOp,
    TileShape, ClusterShape,
    cutlass::epilogue::collective::EpilogueTileAuto,
    Acc, Acc,
    ElemCD, cutlass::layout::RowMajor, 128 / cutlass::sizeof_bits<ElemCD>::value,
    ElemCD, cutlass::layout::RowMajor, 128 / cutlass::sizeof_bits<ElemCD>::value,
    cutlass::epilogue::collective::EpilogueScheduleAuto
  >::CollectiveOp;

using CollectiveMainloop = typename cutlass::gemm::collective::CollectiveBuilder<
    cutlass::arch::Sm90, cutlass::arch::OpClassTensorOp,
    ElemA, cutlass::layout::RowMajor, 128 / cutlass::sizeof_bits<ElemA>::value,
    ElemB, cutlass::layout::ColumnMajor, 128 / cutlass::sizeof_bits<ElemB>::value,
    Acc,
    TileShape, ClusterShape,
    cutlass::gemm::collective::StageCountAutoCarveout<static_cast<int>(sizeof(typename CollectiveEpilogue::SharedStorage))>,
    cutlass::gemm::collective::KernelScheduleAuto
  >::CollectiveOp;

using GemmKernel = cutlass::gemm::kernel::GemmUniversal<
    cute::Shape<int,int,int,int>,
    CollectiveMainloop,
    CollectiveEpilogue
>;
using Gemm = cutlass::gemm::device::GemmUniversalAdapter<GemmKernel>;

// Force the device kernel symbol into the cubin without needing a host main.
auto* _anchor = &cutlass::device_kernel<GemmKernel>;


// ===== COMPILED SASS (sm_90a) =====

	.target	sm_90a

	.elftype	@"ET_EXEC"


//--------------------- .note.nv.tkinfo           --------------------------
	.section	.note.nv.tkinfo,"",@"SHT_NOTE"
	.sectionflags	@"SHF_NOTE_NV_TKINFO"
	.tkinfo
        /*0018*/ 	.word	0x00000002
        /*0030*/ 	.string	""
        /*0030*/ 	.string	"ptxas"
        /*0030*/ 	.string	"Cuda compilation tools, release 13.0, V13.0.88"
        /*0030*/ 	.string	"Build cuda_13.0.r13.0/compiler.36424714_0"
        /*0030*/ 	.string	"-arch sm_90a -m 64 "



//--------------------- .note.nv.cuinfo           --------------------------
	.section	.note.nv.cuinfo,"",@"SHT_NOTE"
	.sectionflags	@"SHF_NOTE_NV_CUINFO"
        /*0018*/ 	.short	0x0002
        /*001a*/ 	.short	0x005a
        /*001c*/ 	.short	0x0082
	.zero		2


//--------------------- .nv.info                  --------------------------
	.section	.nv.info,"",@"SHT_CUDA_INFO"
	.align	4


	//----- nvinfo : EIATTR_REGCOUNT
	.align		4
        /*0000*/ 	.byte	0x04, 0x2f
        /*0002*/ 	.short	(.L_15 - .L_14)
	.align		4
.L_14:
        /*0004*/ 	.word	index@(_ZN7cutlass13device_kernelINS_4gemm6kernel13GemmUniversalIN4cute5tupleIJiiiiEEENS1_10collective13CollectiveMmaINS1_34MainloopSm90TmaGmmaWarpSpecializedILi5ENS5_IJNS4_1CILi1EEESB_SB_EEENS1_35KernelTmaWarpSpecializedCooperativeEEENS5_IJNSA_ILi256EEENSA_ILi384EEENSA_ILi32EEEEEENS_10bfloat16_tENS5_IJlSB_lEEESJ_SK_NS4_8TiledMMAINS4_8MMA_AtomIJNS4_4SM904GMMA28MMA_64x192x16_F32BF16BF16_SSILNSO_5MajorE0ELSQ_0ELNSO_7ScaleInE1ELSR_1EEEEEENS4_6LayoutINS5_IJNSA_ILi2EEESB_SB_EEENS5_IJSB_NSA_ILi0EEESX_EEEEENS5_IJNS4_10UnderscoreES10_S10_EEEEENS4_13SM90_TMA_LOADENS4_14ComposedLayoutINS4_7SwizzleILi2ELi4ELi3EEENS4_18smem_ptr_flag_bitsILi16EEENSU_INS5_IJNSA_ILi8EEESH_EEENS5_IJSH_SB_EEEEEEEvNS4_8identityES13_S1D_vS1E_EENS_8epilogue10collective6detail29Sm90TmaWarpSpecializedAdapterINS1H_15DefaultEpilogueISJ_SK_SK_NS1G_6thread17LinearCombinationISJ_Li1EffLNS1L_9ScaleType4KindE0ELNS_15FloatRoundStyleE2ESJ_EENS1_15EpilogueDefaultEEEEEvvEEEEvNT_6ParamsE)
        /*0008*/ 	.word	0x000000a8


	//----- nvinfo : EIATTR_FRAME_SIZE
	.align		4
.L_15:
        /*000c*/ 	.byte	0x04, 0x11
        /*000e*/ 	.short	(.L_17 - .L_16)
	.align		4
.L_16:
        /*0010*/ 	.word	index@(_ZN7cutlass13device_kernelINS_4gemm6kernel13GemmUniversalIN4cute5tupleIJiiiiEEENS1_10collective13CollectiveMmaINS1_34MainloopSm90TmaGmmaWarpSpecializedILi5ENS5_IJNS4_1CILi1EEESB_SB_EEENS1_35KernelTmaWarpSpecializedCooperativeEEENS5_IJNSA_ILi256EEENSA_ILi384EEENSA_ILi32EEEEEENS_10bfloat16_tENS5_IJlSB_lEEESJ_SK_NS4_8TiledMMAINS4_8MMA_AtomIJNS4_4SM904GMMA28MMA_64x192x16_F32BF16BF16_SSILNSO_5MajorE0ELSQ_0ELNSO_7ScaleInE1ELSR_1EEEEEENS4_6LayoutINS5_IJNSA_ILi2EEESB_SB_EEENS5_IJSB_NSA_ILi0EEESX_EEEEENS5_IJNS4_10UnderscoreES10_S10_EEEEENS4_13SM90_TMA_LOADENS4_14ComposedLayoutINS4_7SwizzleILi2ELi4ELi3EEENS4_18smem_ptr_flag_bitsILi16EEENSU_INS5_IJNSA_ILi8EEESH_EEENS5_IJSH_SB_EEEEEEEvNS4_8identityES13_S1D_vS1E_EENS_8epilogue10collective6detail29Sm90TmaWarpSpecializedAdapterINS1H_15DefaultEpilogueISJ_SK_SK_NS1G_6thread17LinearCombinationISJ_Li1EffLNS1L_9ScaleType4KindE0ELNS_15FloatRoundStyleE2ESJ_EENS1_15EpilogueDefaultEEEEEvvEEEEvNT_6ParamsE)
        /*0014*/ 	.word	0x000008d8


	//----- nvinfo : EIATTR_MIN_STACK_SIZE
	.align		4
.L_17:
        /*0018*/ 	.byte	0x04, 0x12
        /*001a*/ 	.short	(.L_19 - .L_18)
	.align		4
.L_18:
        /*001c*/ 	.word	index@(_ZN7cutlass13device_kernelINS_4gemm6kernel13GemmUniversalIN4cute5tupleIJiiiiEEENS1_10collective13CollectiveMmaINS1_34MainloopSm90TmaGmmaWarpSpecializedILi5ENS5_IJNS4_1CILi1EEESB_SB_EEENS1_35KernelTmaWarpSpecializedCooperativeEEENS5_IJNSA_ILi256EEENSA_ILi384EEENSA_ILi32EEEEEENS_10bfloat16_tENS5_IJlSB_lEEESJ_SK_NS4_8TiledMMAINS4_8MMA_AtomIJNS4_4SM904GMMA28MMA_64x192x16_F32BF16BF16_SSILNSO_5MajorE0ELSQ_0ELNSO_7ScaleInE1ELSR_1EEEEEENS4_6LayoutINS5_IJNSA_ILi2EEESB_SB_EEENS5_IJSB_NSA_ILi0EEESX_EEEEENS5_IJNS4_10UnderscoreES10_S10_EEEEENS4_13SM90_TMA_LOADENS4_14ComposedLayoutINS4_7SwizzleILi2ELi4ELi3EEENS4_18smem_ptr_flag_bitsILi16EEENSU_INS5_IJNSA_ILi8EEESH_EEENS5_IJSH_SB_EEEEEEEvNS4_8identityES13_S1D_vS1E_EENS_8epilogue10collective6detail29Sm90TmaWarpSpecializedAdapterINS1H_15DefaultEpilogueISJ_SK_SK_NS1G_6thread17LinearCombinationISJ_Li1EffLNS1L_9ScaleType4KindE0ELNS_15FloatRoundStyleE2ESJ_EENS1_15EpilogueDefaultEEEEEvvEEEEvNT_6ParamsE)
        /*0020*/ 	.word	0x000008d8
.L_19:


//--------------------- .nv.compat                --------------------------
	.section	.nv.compat,"",@"SHT_CUDA_COMPAT_INFO"
	.align	4
        /*0000*/ 	.byte	0x02, 0x09, 0x01, 0x00, 0x02, 0x02, 0x04, 0x00, 0x02, 0x05, 0x05, 0x00, 0x03, 0x07, 0x01, 0x01
        /*0010*/ 	.byte	0x02, 0x03, 0x01, 0x00, 0x02, 0x06, 0x01, 0x00, 0x04, 0x0b, 0x08, 0x00, 0x00, 0x00, 0x00, 0x00
        /*0020*/ 	.byte	0x00, 0x00, 0x00, 0x00


//--------------------- .nv.info._ZN7cutlass13device_kernelINS_4gemm6kernel13GemmUniversalIN4cute5tupleIJiiiiEEENS1_10collective13CollectiveMmaINS1_34MainloopSm90TmaGmmaWarpSpecializedILi5ENS5_IJNS4_1CILi1EEESB_SB_EEENS1_35KernelTmaWarpSpecializedCooperativeEEENS5_IJNSA_ILi256EEENSA_ILi384EEENSA_ILi32EEEEEENS_10bfloat16_tENS5_IJlSB_lEEESJ_SK_NS4_8TiledMMAINS4_8MMA_AtomIJNS4_4SM904GMMA28MMA_64x192x16_F32BF16BF16_SSILNSO_5MajorE0ELSQ_0ELNSO_7ScaleInE1ELSR_1EEEEEENS4_6LayoutINS5_IJNSA_ILi2EEESB_SB_EEENS5_IJSB_NSA_ILi0EEESX_EEEEENS5_IJNS4_10UnderscoreES10_S10_EEEEENS4_13SM90_TMA_LOADENS4_14ComposedLayoutINS4_7SwizzleILi2ELi4ELi3EEENS4_18smem_ptr_flag_bitsILi16EEENSU_INS5_IJNSA_ILi8EEESH_EEENS5_IJSH_SB_EEEEEEEvNS4_8identityES13_S1D_vS1E_EENS_8epilogue10collective6detail29Sm90TmaWarpSpecializedAdapterINS1H_15DefaultEpilogueISJ_SK_SK_NS1G_6thread17LinearCombinationISJ_Li1EffLNS1L_9ScaleType4KindE0ELNS_15FloatRoundStyleE2ESJ_EENS1_15EpilogueDefaultEEEEEvvEEEEvNT_6ParamsE --------------------------
	.section	.nv.info._ZN7cutlass13device_kernelINS_4gemm6kernel13GemmUniversalIN4cute5tupleIJiiiiEEENS1_10collective13CollectiveMmaINS1_34MainloopSm90TmaGmmaWarpSpecializedILi5ENS5_IJNS4_1CILi1EEESB_SB_EEENS1_35KernelTmaWarpSpecializedCooperativeEEENS5_IJNSA_ILi256EEENSA_ILi384EEENSA_ILi32EEEEEENS_10bfloat16_tENS5_IJlSB_lEEESJ_SK_NS4_8TiledMMAINS4_8MMA_AtomIJNS4_4SM904GMMA28MMA_64x192x16_F32BF16BF16_SSILNSO_5MajorE0ELSQ_0ELNSO_7ScaleInE1ELSR_1EEEEEENS4_6LayoutINS5_IJNSA_ILi2EEESB_SB_EEENS5_IJSB_NSA_ILi0EEESX_EEEEENS5_IJNS4_10UnderscoreES10_S10_EEEEENS4_13SM90_TMA_LOADENS4_14ComposedLayoutINS4_7SwizzleILi2ELi4ELi3EEENS4_18smem_ptr_flag_bitsILi16EEENSU_INS5_IJNSA_ILi8EEESH_EEENS5_IJSH_SB_EEEEEEEvNS4_8identityES13_S1D_vS1E_EENS_8epilogue10collective6detail29Sm90TmaWarpSpecializedAdapterINS1H_15DefaultEpilogueISJ_SK_SK_NS1G_6thread17LinearCombinationISJ_Li1EffLNS1L_9ScaleType4KindE0ELNS_15FloatRoundStyleE2ESJ_EENS1_15EpilogueDefaultEEEEEvvEEEEvNT_6ParamsE,"",@"SHT_CUDA_INFO"
	.sectionflags	@""
	.align	4


	//----- nvinfo : EIATTR_CUDA_API_VERSION
	.align		4
        /*0000*/ 	.byte	0x04, 0x37
        /*0002*/ 	.short	(.L_21 - .L_20)
.L_20:
        /*0004*/ 	.word	0x00000082


	//----- nvinfo : EIATTR_KPARAM_INFO
	.align		4
.L_21:
        /*0008*/ 	.byte	0x04, 0x17
        /*000a*/ 	.short	(.L_23 - .L_22)
.L_22:
        /*000c*/ 	.word	0x00000000
        /*0010*/ 	.short	0x0000
        /*0012*/ 	.short	0x0070
        /*0014*/ 	.byte	0x00, 0xf0, 0x01, 0x10


	//----- nvinfo : EIATTR_SPARSE_MMA_MASK
	.align		4
.L_23:
        /*0018*/ 	.byte	0x03, 0x50
        /*001a*/ 	.short	0x0000


	//----- nvinfo : EIATTR_MAXREG_COUNT
	.align		4
        /*001c*/ 	.byte	0x03, 0x1b
        /*001e*/ 	.short	0x00a8


	//----- nvinfo : EIATTR_NUM_BARRIERS
	.align		4
        /*0020*/ 	.byte	0x02, 0x4c
        /*0022*/ 	.byte	0x01
	.zero		1


	//----- nvinfo : EIATTR_EXTERNS
	.align		4
        /*0024*/ 	.byte	0x04, 0x0f
        /*0026*/ 	.short	(.L_25 - .L_24)


	//   ....[0]....
	.align		4
.L_24:
        /*0028*/ 	.word	index@(__assertfail)


	//----- nvinfo : EIATTR_ANNOTATIONS
	.align		4
.L_25:
        /*002c*/ 	.byte	0x04, 0x55
        /*002e*/ 	.short	(.L_27 - .L_26)


	//   ....[0]....
.L_26:
        /*0030*/ 	.word	0x00000001
        /*0034*/ 	.byte	0xd0, 0x05, 0x00, 0x00, 0x01, 0x00, 0x00, 0x00, 0xf0, 0x05, 0x00, 0x00, 0x01, 0x00, 0x00, 0x00
        /* <DEDUP_REMOVED lines=788> */
        /*3184*/ 	.byte	0x30, 0x35, 0x02, 0x00, 0x01, 0x00, 0x00, 0x00, 0x50, 0x35, 0x02, 0x00


	//----- nvinfo : EIATTR_MERCURY_ISA_VERSION
	.align		4
.L_27:
        /*3190*/ 	.byte	0x03, 0x5f
        /*3192*/ 	.short	0x0101


	//----- nvinfo : EIATTR_INT_WARP_WIDE_INSTR_OFFSETS
	.align		4
        /*3194*/ 	.byte	0x04, 0x31
        /*3196*/ 	.short	(.L_29 - .L_28)


	//   ....[0]....
.L_28:
        /*3198*/ 	.word	0x00000490


	//   ....[1]....
        /*319c*/ 	.word	0x000004a0


	//   ....[2]....
        /*31a0*/ 	.word	0x000005e0


	//----- nvinfo : EIATTR_COOP_GROUP_MASK_REGIDS
	.align		4
.L_29:
        /*31a4*/ 	.byte	0x04, 0x29
        /*31a6*/ 	.short	(.L_31 - .L_30)


	//   ....[0]....
.L_30:
        /*31a8*/ 	.word	0xffffffff


	//   ....[1]....
        /*31ac*/ 	.word	0xffffffff


	//   ....[2]....
        /*31b0*/ 	.word	0xffffffff


	//   ....[3]....
        /*31b4*/ 	.word	0xffffffff


	//   ....[4]....
        /*31b8*/ 	.word	0xffffffff


	//----- nvinfo : EIATTR_COOP_GROUP_INSTR_OFFSETS
	.align		4
.L_31:
        /*31bc*/ 	.byte	0x04, 0x28
        /*31be*/ 	.short	(.L_33 - .L_32)


	//   ....[0]....
.L_32:
        /*31c0*/ 	.word	0x00000070


	//   ....[1]....
        /*31c4*/ 	.word	0x00000080


	//   ....[2]....
        /*31c8*/ 	.word	0x000001a0


	//   ....[3]....
        /*31cc*/ 	.word	0x000003d0


	//   ....[4]....
        /*31d0*/ 	.word	0x00001080


	//----- nvinfo : EIATTR_REG_RECONFIG
	.align		4
.L_33:
        /*31d4*/ 	.byte	0x01, 0x54
	.zero		2


	//----- nvinfo : EIATTR_SYSCALL_OFFSETS
	.align		4
        /*31d8*/ 	.byte	0x04, 0x46
        /*31da*/ 	.short	(.L_35 - .L_34)


	//   ....[0]....
.L_34:
        /*31dc*/ 	.word	0x00001230


	//----- nvinfo : EIATTR_MBARRIER_INSTR_OFFSETS
	.align		4
.L_35:
        /*31e0*/ 	.byte	0x04, 0x39
        /*31e2*/ 	.short	(.L_37 - .L_36)


	//   ....[0]....
.L_36:
        /*31e4*/ 	.word	0x00000320
        /*31e8*/ 	.word	0x000000ff
        /*31ec*/ 	.word	0x00000000
        /*31f0*/ 	.short	0x0100
        /*31f2*/ 	.byte	0x09
	.zero		1


	//   ....[1]....
        /*31f4*/ 	.word	0x00000330
        /*31f8*/ 	.word	0x000000ff
        /*31fc*/ 	.word	0x00000028
        /*3200*/ 	.short	0x0100
        /*3202*/ 	.byte	0x09
	.zero		1


	//   ....[2]....
        /*3204*/ 	.word	0x00000340
        /*3208*/ 	.word	0x000000ff
        /*320c*/ 	.word	0x00000008
        /*3210*/ 	.short	0x0100
        /*3212*/ 	.byte	0x09
	.zero		1


	//   ....[3]....
        /*3214*/ 	.word	0x00000350
        /*3218*/ 	.word	0x000000ff
        /*321c*/ 	.word	0x00000030
        /*3220*/ 	.short	0x0100
        /*3222*/ 	.byte	0x09
	.zero		1


	//   ....[4]....
        /*3224*/ 	.word	0x00000360
        /*3228*/ 	.word	0x000000ff
        /*322c*/ 	.word	0x00000010
        /*3230*/ 	.short	0x0100
        /*3232*/ 	.byte	0x09
	.zero		1


	//   ....[5]....
        /*3234*/ 	.word	0x00000370
        /*3238*/ 	.word	0x000000ff
        /*323c*/ 	.word	0x00000038
        /*3240*/ 	.short	0x0100
        /*3242*/ 	.byte	0x09
	.zero		1


	//   ....[6]....
        /*3244*/ 	.word	0x00000380
        /*3248*/ 	.word	0x000000ff
        /*324c*/ 	.word	0x00000018
        /*3250*/ 	.short	0x0100
        /*3252*/ 	.byte	0x09
	.zero		1


	//   ....[7]....
        /*3254*/ 	.word	0x00000390
        /*3258*/ 	.word	0x000000ff
        /*325c*/ 	.word	0x00000040
        /*3260*/ 	.short	0x0100
        /*3262*/ 	.byte	0x09
	.zero		1


	//   ....[8]....
        /*3264*/ 	.word	0x000003a0
        /*3268*/ 	.word	0x000000ff
        /*326c*/ 	.word	0x00000020
        /*3270*/ 	.short	0x0100
        /*3272*/ 	.byte	0x09
	.zero		1


	//   ....[9]....
        /*3274*/ 	.word	0x000003b0
        /*3278*/ 	.word	0x000000ff
        /*327c*/ 	.word	0x00000048
        /*3280*/ 	.short	0x0100
        /*3282*/ 	.byte	0x09
	.zero		1


	//   ....[10]....
        /*3284*/ 	.word	0x00000610
        /*3288*/ 	.word	0x000000ff
        /*328c*/ 	.word	0x00000060
        /*3290*/ 	.short	0x0100
        /*3292*/ 	.byte	0x06
	.zero		1


	//   ....[11]....
        /*3294*/ 	.word	0x00000620
        /*3298*/ 	.word	0x000000ff
        /*329c*/ 	.word	0x00000068
        /*32a0*/ 	.short	0x0100
        /*32a2*/ 	.byte	0x06
	.zero		1


	//   ....[12]....
        /*32a4*/ 	.word	0x000012d0
        /*32a8*/ 	.word	0x00000003
        /*32ac*/ 	.word	0x00000000
        /*32b0*/ 	.short	0x010a
        /*32b2*/ 	.byte	0x3f
	.zero		1


	//   ....[13]....
        /*32b4*/ 	.word	0x00001310
        /*32b8*/ 	.word	0x00000003
        /*32bc*/ 	.word	0x00000000
        /*32c0*/ 	.short	0x010a
        /*32c2*/ 	.byte	0x3f
	.zero		1


	//   ....[14]....
        /*32c4*/ 	.word	0x00004570
        /*32c8*/ 	.word	0x000000ff
        /*32cc*/ 	.word	0x00000000
        /*32d0*/ 	.short	0x010a
        /*32d2*/ 	.byte	0x08
	.zero		1


	//   ....[15]....
        /*32d4*/ 	.word	0x000045b0
        /*32d8*/ 	.word	0x000000ff
        /*32dc*/ 	.word	0x00000000
        /*32e0*/ 	.short	0x010a
        /*32e2*/ 	.byte	0x08
	.zero		1


	//   ....[16]....
        /*32e4*/ 	.word	0x00008180
        /*32e8*/ 	.word	0x000000ff
        /*32ec*/ 	.word	0x00000000
        /*32f0*/ 	.short	0x0101
        /*32f2*/ 	.byte	0x08
	.zero		1


	//   ....[17]....
        /*32f4*/ 	.word	0x00008340
        /*32f8*/ 	.word	0x00000000
        /*32fc*/ 	.word	0x00000000
        /*3300*/ 	.short	0x0101
        /*3302*/ 	.byte	0x3f
	.zero		1


	//   ....[18]....
        /*3304*/ 	.word	0x000230f0
        /*3308*/ 	.word	0x0000000e
        /*330c*/ 	.word	0x00000028
        /*3310*/ 	.short	0x010a
        /*3312*/ 	.byte	0x3f
	.zero		1


	//   ....[19]....
        /*3314*/ 	.word	0x00023450
        /*3318*/ 	.word	0x00000002
        /*331c*/ 	.word	0x00000068
        /*3320*/ 	.short	0x0101
        /*3322*/ 	.byte	0x3f
	.zero		1


	//   ....[20]....
        /*3324*/ 	.word	0x00023c20
        /*3328*/ 	.word	0x00000004
        /*332c*/ 	.word	0x00000000
        /*3330*/ 	.short	0x010a
        /*3332*/ 	.byte	0x3f
	.zero		1


	//   ....[21]....
        /*3334*/ 	.word	0x00023cb0
        /*3338*/ 	.word	0x00000003
        /*333c*/ 	.word	0x00000000
        /*3340*/ 	.short	0x010a
        /*3342*/ 	.byte	0x3f
	.zero		1


	//   ....[22]....
        /*3344*/ 	.word	0x00023d40
        /*3348*/ 	.word	0x00000003
        /*334c*/ 	.word	0x00000000
        /*3350*/ 	.short	0x010a
        /*3352*/ 	.byte	0x3f
	.zero		1


	//   ....[23]....
        /*3354*/ 	.word	0x00023dd0
        /*3358*/ 	.word	0x00000003
        /*335c*/ 	.word	0x00000000
        /*3360*/ 	.short	0x010a
        /*3362*/ 	.byte	0x3f
	.zero		1


	//   ....[24]....
        /*3364*/ 	.word	0x00023e60
        /*3368*/ 	.word	0x00000003
        /*336c*/ 	.word	0x00000000
        /*3370*/ 	.short	0x010a
        /*3372*/ 	.byte	0x3f
	.zero		1


	//   ....[25]....
        /*3374*/ 	.word	0x00023ec0
        /*3378*/ 	.word	0x00000003
        /*337c*/ 	.word	0x00000000
        /*3380*/ 	.short	0x010a
        /*3382*/ 	.byte	0x3f
	.zero		1


	//   ....[26]....
        /*3384*/ 	.word	0x00023f20
        /*3388*/ 	.word	0x00000006
        /*338c*/ 	.word	0x00000000
        /*3390*/ 	.short	0x010a
        /*3392*/ 	.byte	0x3f
	.zero		1


	//   ....[27]....
        /*3394*/ 	.word	0x00023ff0
        /*3398*/ 	.word	0x0000000e
        /*339c*/ 	.word	0x00000028
        /*33a0*/ 	.short	0x010a
        /*33a2*/ 	.byte	0x3f
	.zero		1


	//   ....[28]....
        /*33a4*/ 	.word	0x000240c0
        /*33a8*/ 	.word	0x00000004
        /*33ac*/ 	.word	0x00000000
        /*33b0*/ 	.short	0x010a
        /*33b2*/ 	.byte	0x3f
	.zero		1


	//   ....[29]....
        /*33b4*/ 	.word	0x00024110
        /*33b8*/ 	.word	0x00000003
        /*33bc*/ 	.word	0x00000000
        /*33c0*/ 	.short	0x010a
        /*33c2*/ 	.byte	0x3f
	.zero		1


	//   ....[30]....
        /*33c4*/ 	.word	0x00024160
        /*33c8*/ 	.word	0x00000003
        /*33cc*/ 	.word	0x00000000
        /*33d0*/ 	.short	0x010a
        /*33d2*/ 	.byte	0x3f
	.zero		1


	//   ....[31]....
        /*33d4*/ 	.word	0x000241b0
        /*33d8*/ 	.word	0x00000003
        /*33dc*/ 	.word	0x00000000
        /*33e0*/ 	.short	0x010a
        /*33e2*/ 	.byte	0x3f
	.zero		1


	//----- nvinfo : EIATTR_NUM_MBARRIERS
	.align		4
.L_37:
        /*33e4*/ 	.byte	0x03, 0x38
        /*33e6*/ 	.short	0x000c


	//----- nvinfo : EIATTR_EXIT_INSTR_OFFSETS
	.align		4
        /*33e8*/ 	.byte	0x04, 0x1c
        /*33ea*/ 	.short	(.L_39 - .L_38)


	//   ....[0]....
.L_38:
        /*33ec*/ 	.word	0x00000680


	//   ....[1]....
        /*33f0*/ 	.word	0x00000fa0


	//   ....[2]....
        /*33f4*/ 	.word	0x00022710


	//   ....[3]....
        /*33f8*/ 	.word	0x00022d80


	//   ....[4]....
        /*33fc*/ 	.word	0x00023eb0


	//----- nvinfo : EIATTR_MAX_THREADS
	.align		4
.L_39:
        /*3400*/ 	.byte	0x04, 0x05
        /*3402*/ 	.short	(.L_41 - .L_40)
.L_40:
        /*3404*/ 	.word	0x00000180
        /*3408*/ 	.word	0x00000001
        /*340c*/ 	.word	0x00000001


	//----- nvinfo : EIATTR_CRS_STACK_SIZE
	.align		4
.L_41:
        /*3410*/ 	.byte	0x04, 0x1e
        /*3412*/ 	.short	(.L_43 - .L_42)
.L_42:
        /*3414*/ 	.word	0x00000000


	//----- nvinfo : EIATTR_CBANK_PARAM_SIZE
	.align		4
.L_43:
        /*3418*/ 	.byte	0x03, 0x19
        /*341a*/ 	.short	0x0470


	//----- nvinfo : EIATTR_PARAM_CBANK
	.align		4
        /*341c*/ 	.byte	0x04, 0x0a
        /*341e*/ 	.short	(.L_45 - .L_44)
	.align		4
.L_44:
        /*3420*/ 	.word	index@(.nv.constant0._ZN7cutlass13device_kernelINS_4gemm6kernel13GemmUniversalIN4cute5tupleIJiiiiEEENS1_10collective13CollectiveMmaINS1_34MainloopSm90TmaGmmaWarpSpecializedILi5ENS5_IJNS4_1CILi1EEESB_SB_EEENS1_35KernelTmaWarpSpecializedCooperativeEEENS5_IJNSA_ILi256EEENSA_ILi384EEENSA_ILi32EEEEEENS_10bfloat16_tENS5_IJlSB_lEEESJ_SK_NS4_8TiledMMAINS4_8MMA_AtomIJNS4_4SM904GMMA28MMA_64x192x16_F32BF16BF16_SSILNSO_5MajorE0ELSQ_0ELNSO_7ScaleInE1ELSR_1EEEEEENS4_6LayoutINS5_IJNSA_ILi2EEESB_SB_EEENS5_IJSB_NSA_ILi0EEESX_EEEEENS5_IJNS4_10UnderscoreES10_S10_EEEEENS4_13SM90_TMA_LOADENS4_14ComposedLayoutINS4_7SwizzleILi2ELi4ELi3EEENS4_18smem_ptr_flag_bitsILi16EEENSU_INS5_IJNSA_ILi8EEESH_EEENS5_IJSH_SB_EEEEEEEvNS4_8identityES13_S1D_vS1E_EENS_8epilogue10collective6detail29Sm90TmaWarpSpecializedAdapterINS1H_15DefaultEpilogueISJ_SK_SK_NS1G_6thread17LinearCombinationISJ_Li1EffLNS1L_9ScaleType4KindE0ELNS_15FloatRoundStyleE2ESJ_EENS1_15EpilogueDefaultEEEEEvvEEEEvNT_6ParamsE)
        /*3424*/ 	.short	0x0210
        /*3426*/ 	.short	0x0470


	//----- nvinfo : EIATTR_SW_WAR
	.align		4
.L_45:
        /*3428*/ 	.byte	0x04, 0x36
        /*342a*/ 	.short	(.L_47 - .L_46)
.L_46:
        /*342c*/ 	.word	0x00000008
.L_47:


//--------------------- .nv.callgraph             --------------------------
	.section	.nv.callgraph,"",@"SHT_CUDA_CALLGRAPH"
	.align	4
	.sectionentsize	8
	.align		4
        /*0000*/ 	.word	0x00000000
	.align		4
        /*0004*/ 	.word	0xffffffff
	.align		4
        /*0008*/ 	.word	index@(_ZN7cutlass13device_kernelINS_4gemm6kernel13GemmUniversalIN4cute5tupleIJiiiiEEENS1_10collective13CollectiveMmaINS1_34MainloopSm90TmaGmmaWarpSpecializedILi5ENS5_IJNS4_1CILi1EEESB_SB_EEENS1_35KernelTmaWarpSpecializedCooperativeEEENS5_IJNSA_ILi256EEENSA_ILi384EEENSA_ILi32EEEEEENS_10bfloat16_tENS5_IJlSB_lEEESJ_SK_NS4_8TiledMMAINS4_8MMA_AtomIJNS4_4SM904GMMA28MMA_64x192x16_F32BF16BF16_SSILNSO_5MajorE0ELSQ_0ELNSO_7ScaleInE1ELSR_1EEEEEENS4_6LayoutINS5_IJNSA_ILi2EEESB_SB_EEENS5_IJSB_NSA_ILi0EEESX_EEEEENS5_IJNS4_10UnderscoreES10_S10_EEEEENS4_13SM90_TMA_LOADENS4_14ComposedLayoutINS4_7SwizzleILi2ELi4ELi3EEENS4_18smem_ptr_flag_bitsILi16EEENSU_INS5_IJNSA_ILi8EEESH_EEENS5_IJSH_SB_EEEEEEEvNS4_8identityES13_S1D_vS1E_EENS_8epilogue10collective6detail29Sm90TmaWarpSpecializedAdapterINS1H_15DefaultEpilogueISJ_SK_SK_NS1G_6thread17LinearCombinationISJ_Li1EffLNS1L_9ScaleType4KindE0ELNS_15FloatRoundStyleE2ESJ_EENS1_15EpilogueDefaultEEEEEvvEEEEvNT_6ParamsE)
	.align		4
        /*000c*/ 	.word	index@(__assertfail)
	.align		4
        /*0010*/ 	.word	0x00000000
	.align		4
        /*0014*/ 	.word	0xfffffffe
	.align		4
        /*0018*/ 	.word	0x00000000
	.align		4
        /*001c*/ 	.word	0xfffffffd
	.align		4
        /*0020*/ 	.word	0x00000000
	.align		4
        /*0024*/ 	.word	0xfffffffc


//--------------------- .nv.constant4             --------------------------
	.section	.nv.constant4,"a",@progbits
	.align	8
	.align		8
.nv.constant4:
        /*0000*/ 	.dword	__assertfail
	.align		8
        /*0008*/ 	.dword	__unnamed_1
	.align		8
        /*0010*/ 	.dword	_ZN40_INTERNAL_0646a429_4_k_cu_2b73a8f8_139344cuda3std3__45__cpo5beginE
	.align		8
        /*0018*/ 	.dword	_ZN40_INTERNAL_0646a429_4_k_cu_2b73a8f8_139344cuda3std3__45__cpo3endE
	.align		8
        /*0020*/ 	.dword	_ZN40_INTERNAL_0646a429_4_k_cu_2b73a8f8_139344cuda3std3__45__cpo6cbeginE
	.align		8
        /*0028*/ 	.dword	_ZN40_INTERNAL_0646a429_4_k_cu_2b73a8f8_139344cuda3std3__45__cpo4cendE
	.align		8
        /*0030*/ 	.dword	_ZN40_INTERNAL_0646a429_4_k_cu_2b73a8f8_139344cuda3std3__442_GLOBAL__N__0646a429_4_k_cu_2b73a8f8_139346ignoreE
	.align		8
        /*0038*/ 	.dword	_ZN40_INTERNAL_0646a429_4_k_cu_2b73a8f8_139344cuda3std3__419piecewise_constructE
	.align		8
        /*0040*/ 	.dword	_ZN40_INTERNAL_0646a429_4_k_cu_2b73a8f8_139344cuda3std3__48in_placeE
	.align		8
        /*0048*/ 	.dword	_ZN40_INTERNAL_0646a429_4_k_cu_2b73a8f8_139344cuda3std6ranges3__45__cpo4swapE
	.align		8
        /*0050*/ 	.dword	_ZN40_INTERNAL_0646a429_4_k_cu_2b73a8f8_139344cuda3std6ranges3__45__cpo9iter_moveE
	.align		8
        /*0058*/ 	.dword	_ZN40_INTERNAL_0646a429_4_k_cu_2b73a8f8_139344cute7productE
	.align		8
        /*0060*/ 	.dword	_ZN40_INTERNAL_0646a429_4_k_cu_2b73a8f8_139344cute1_E
	.align		8
        /*0068*/ 	.dword	$str$22
	.align		8
        /*0070*/ 	.dword	$str$23


//--------------------- .text._ZN7cutlass13device_kernelINS_4gemm6kernel13GemmUniversalIN4cute5tupleIJiiiiEEENS1_10collective13CollectiveMmaINS1_34MainloopSm90TmaGmmaWarpSpecializedILi5ENS5_IJNS4_1CILi1EEESB_SB_EEENS1_35KernelTmaWarpSpecializedCooperativeEEENS5_IJNSA_ILi256EEENSA_ILi384EEENSA_ILi32EEEEEENS_10bfloat16_tENS5_IJlSB_lEEESJ_SK_NS4_8TiledMMAINS4_8MMA_AtomIJNS4_4SM904GMMA28MMA_64x192x16_F32BF16BF16_SSILNSO_5MajorE0ELSQ_0ELNSO_7ScaleInE1ELSR_1EEEEEENS4_6LayoutINS5_IJNSA_ILi2EEESB_SB_EEENS5_IJSB_NSA_ILi0EEESX_EEEEENS5_IJNS4_10UnderscoreES10_S10_EEEEENS4_13SM90_TMA_LOADENS4_14ComposedLayoutINS4_7SwizzleILi2ELi4ELi3EEENS4_18smem_ptr_flag_bitsILi16EEENSU_INS5_IJNSA_ILi8EEESH_EEENS5_IJSH_SB_EEEEEEEvNS4_8identityES13_S1D_vS1E_EENS_8epilogue10collective6detail29Sm90TmaWarpSpecializedAdapterINS1H_15DefaultEpilogueISJ_SK_SK_NS1G_6thread17LinearCombinationISJ_Li1EffLNS1L_9ScaleType4KindE0ELNS_15FloatRoundStyleE2ESJ_EENS1_15EpilogueDefaultEEEEEvvEEEEvNT_6ParamsE --------------------------
	.section	.text._ZN7cutlass13device_kernelINS_4gemm6kernel13GemmUniversalIN4cute5tupleIJiiiiEEENS1_10collective13CollectiveMmaINS1_34MainloopSm90TmaGmmaWarpSpecializedILi5ENS5_IJNS4_1CILi1EEESB_SB_EEENS1_35KernelTmaWarpSpecializedCooperativeEEENS5_IJNSA_ILi256EEENSA_ILi384EEENSA_ILi32EEEEEENS_10bfloat16_tENS5_IJlSB_lEEESJ_SK_NS4_8TiledMMAINS4_8MMA_AtomIJNS4_4SM904GMMA28MMA_64x192x16_F32BF16BF16_SSILNSO_5MajorE0ELSQ_0ELNSO_7ScaleInE1ELSR_1EEEEEENS4_6LayoutINS5_IJNSA_ILi2EEESB_SB_EEENS5_IJSB_NSA_ILi0EEESX_EEEEENS5_IJNS4_10UnderscoreES10_S10_EEEEENS4_13SM90_TMA_LOADENS4_14ComposedLayoutINS4_7SwizzleILi2ELi4ELi3EEENS4_18smem_ptr_flag_bitsILi16EEENSU_INS5_IJNSA_ILi8EEESH_EEENS5_IJSH_SB_EEEEEEEvNS4_8identityES13_S1D_vS1E_EENS_8epilogue10collective6detail29Sm90TmaWarpSpecializedAdapterINS1H_15DefaultEpilogueISJ_SK_SK_NS1G_6thread17LinearCombinationISJ_Li1EffLNS1L_9ScaleType4KindE0ELNS_15FloatRoundStyleE2ESJ_EENS1_15EpilogueDefaultEEEEEvvEEEEvNT_6ParamsE,"ax",@progbits
	.align	128
.text._ZN7cutlass13device_kernelINS_4gemm6kernel13GemmUniversalIN4cute5tupleIJiiiiEEENS1_10collective13CollectiveMmaINS1_34MainloopSm90TmaGmmaWarpSpecializedILi5ENS5_IJNS4_1CILi1EEESB_SB_EEENS1_35KernelTmaWarpSpecializedCooperativeEEENS5_IJNSA_ILi256EEENSA_ILi384EEENSA_ILi32EEEEEENS_10bfloat16_tENS5_IJlSB_lEEESJ_SK_NS4_8TiledMMAINS4_8MMA_AtomIJNS4_4SM904GMMA28MMA_64x192x16_F32BF16BF16_SSILNSO_5MajorE0ELSQ_0ELNSO_7ScaleInE1ELSR_1EEEEEENS4_6LayoutINS5_IJNSA_ILi2EEESB_SB_EEENS5_IJSB_NSA_ILi0EEESX_EEEEENS5_IJNS4_10UnderscoreES10_S10_EEEEENS4_13SM90_TMA_LOADENS4_14ComposedLayoutINS4_7SwizzleILi2ELi4ELi3EEENS4_18smem_ptr_flag_bitsILi16EEENSU_INS5_IJNSA_ILi8EEESH_EEENS5_IJSH_SB_EEEEEEEvNS4_8identityES13_S1D_vS1E_EENS_8epilogue10collective6detail29Sm90TmaWarpSpecializedAdapterINS1H_15DefaultEpilogueISJ_SK_SK_NS1G_6thread17LinearCombinationISJ_Li1EffLNS1L_9ScaleType4KindE0ELNS_15FloatRoundStyleE2ESJ_EENS1_15EpilogueDefaultEEEEEvvEEEEvNT_6ParamsE:
        .type           _ZN7cutlass13device_kernelINS_4gemm6kernel13GemmUniversalIN4cute5tupleIJiiiiEEENS1_10collective13CollectiveMmaINS1_34MainloopSm90TmaGmmaWarpSpecializedILi5ENS5_IJNS4_1CILi1EEESB_SB_EEENS1_35KernelTmaWarpSpecializedCooperativeEEENS5_IJNSA_ILi256EEENSA_ILi384EEENSA_ILi32EEEEEENS_10bfloat16_tENS5_IJlSB_lEEESJ_SK_NS4_8TiledMMAINS4_8MMA_AtomIJNS4_4SM904GMMA28MMA_64x192x16_F32BF16BF16_SSILNSO_5MajorE0ELSQ_0ELNSO_7ScaleInE1ELSR_1EEEEEENS4_6LayoutINS5_IJNSA_ILi2EEESB_SB_EEENS5_IJSB_NSA_ILi0EEESX_EEEEENS5_IJNS4_10UnderscoreES10_S10_EEEEENS4_13SM90_TMA_LOADENS4_14ComposedLayoutINS4_7SwizzleILi2ELi4ELi3EEENS4_18smem_ptr_flag_bitsILi16EEENSU_INS5_IJNSA_ILi8EEESH_EEENS5_IJSH_SB_EEEEEEEvNS4_8identityES13_S1D_vS1E_EENS_8epilogue10collective6detail29Sm90TmaWarpSpecializedAdapterINS1H_15DefaultEpilogueISJ_SK_SK_NS1G_6thread17LinearCombinationISJ_Li1EffLNS1L_9ScaleType4KindE0ELNS_15FloatRoundStyleE2ESJ_EENS1_15EpilogueDefaultEEEEEvvEEEEvNT_6ParamsE,@function
        .size           _ZN7cutlass13device_kernelINS_4gemm6kernel13GemmUniversalIN4cute5tupleIJiiiiEEENS1_10collective13CollectiveMmaINS1_34MainloopSm90TmaGmmaWarpSpecializedILi5ENS5_IJNS4_1CILi1EEESB_SB_EEENS1_35KernelTmaWarpSpecializedCooperativeEEENS5_IJNSA_ILi256EEENSA_ILi384EEENSA_ILi32EEEEEENS_10bfloat16_tENS5_IJlSB_lEEESJ_SK_NS4_8TiledMMAINS4_8MMA_AtomIJNS4_4SM904GMMA28MMA_64x192x16_F32BF16BF16_SSILNSO_5MajorE0ELSQ_0ELNSO_7ScaleInE1ELSR_1EEEEEENS4_6LayoutINS5_IJNSA_ILi2EEESB_SB_EEENS5_IJSB_NSA_ILi0EEESX_EEEEENS5_IJNS4_10UnderscoreES10_S10_EEEEENS4_13SM90_TMA_LOADENS4_14ComposedLayoutINS4_7SwizzleILi2ELi4ELi3EEENS4_18smem_ptr_flag_bitsILi16EEENSU_INS5_IJNSA_ILi8EEESH_EEENS5_IJSH_SB_EEEEEEEvNS4_8identityES13_S1D_vS1E_EENS_8epilogue10collective6detail29Sm90TmaWarpSpecializedAdapterINS1H_15DefaultEpilogueISJ_SK_SK_NS1G_6thread17LinearCombinationISJ_Li1EffLNS1L_9ScaleType4KindE0ELNS_15FloatRoundStyleE2ESJ_EENS1_15EpilogueDefaultEEEEEvvEEEEvNT_6ParamsE,(.L_x_834 - _ZN7cutlass13device_kernelINS_4gemm6kernel13GemmUniversalIN4cute5tupleIJiiiiEEENS1_10collective13CollectiveMmaINS1_34MainloopSm90TmaGmmaWarpSpecializedILi5ENS5_IJNS4_1CILi1EEESB_SB_EEENS1_35KernelTmaWarpSpecializedCooperativeEEENS5_IJNSA_ILi256EEENSA_ILi384EEENSA_ILi32EEEEEENS_10bfloat16_tENS5_IJlSB_lEEESJ_SK_NS4_8TiledMMAINS4_8MMA_AtomIJNS4_4SM904GMMA28MMA_64x192x16_F32BF16BF16_SSILNSO_5MajorE0ELSQ_0ELNSO_7ScaleInE1ELSR_1EEEEEENS4_6LayoutINS5_IJNSA_ILi2EEESB_SB_EEENS5_IJSB_NSA_ILi0EEESX_EEEEENS5_IJNS4_10UnderscoreES10_S10_EEEEENS4_13SM90_TMA_LOADENS4_14ComposedLayoutINS4_7SwizzleILi2ELi4ELi3EEENS4_18smem_ptr_flag_bitsILi16EEENSU_INS5_IJNSA_ILi8EEESH_EEENS5_IJSH_SB_EEEEEEEvNS4_8identityES13_S1D_vS1E_EENS_8epilogue10collective6detail29Sm90TmaWarpSpecializedAdapterINS1H_15DefaultEpilogueISJ_SK_SK_NS1G_6thread17LinearCombinationISJ_Li1EffLNS1L_9ScaleType4KindE0ELNS_15FloatRoundStyleE2ESJ_EENS1_15EpilogueDefaultEEEEEvvEEEEvNT_6ParamsE)
        .other          _ZN7cutlass13device_kernelINS_4gemm6kernel13GemmUniversalIN4cute5tupleIJiiiiEEENS1_10collective13CollectiveMmaINS1_34MainloopSm90TmaGmmaWarpSpecializedILi5ENS5_IJNS4_1CILi1EEESB_SB_EEENS1_35KernelTmaWarpSpecializedCooperativeEEENS5_IJNSA_ILi256EEENSA_ILi384EEENSA_ILi32EEEEEENS_10bfloat16_tENS5_IJlSB_lEEESJ_SK_NS4_8TiledMMAINS4_8MMA_AtomIJNS4_4SM904GMMA28MMA_64x192x16_F32BF16BF16_SSILNSO_5MajorE0ELSQ_0ELNSO_7ScaleInE1ELSR_1EEEEEENS4_6LayoutINS5_IJNSA_ILi2EEESB_SB_EEENS5_IJSB_NSA_ILi0EEESX_EEEEENS5_IJNS4_10UnderscoreES10_S10_EEEEENS4_13SM90_TMA_LOADENS4_14ComposedLayoutINS4_7SwizzleILi2ELi4ELi3EEENS4_18smem_ptr_flag_bitsILi16EEENSU_INS5_IJNSA_ILi8EEESH_EEENS5_IJSH_SB_EEEEEEEvNS4_8identityES13_S1D_vS1E_EENS_8epilogue10collective6detail29Sm90TmaWarpSpecializedAdapterINS1H_15DefaultEpilogueISJ_SK_SK_NS1G_6thread17LinearCombinationISJ_Li1EffLNS1L_9ScaleType4KindE0ELNS_15FloatRoundStyleE2ESJ_EENS1_15EpilogueDefaultEEEEEvvEEEEvNT_6ParamsE,@"STO_CUDA_ENTRY STV_DEFAULT"
_ZN7cutlass13device_kernelINS_4gemm6kernel13GemmUniversalIN4cute5tupleIJiiiiEEENS1_10collective13CollectiveMmaINS1_34MainloopSm90TmaGmmaWarpSpecializedILi5ENS5_IJNS4_1CILi1EEESB_SB_EEENS1_35KernelTmaWarpSpecializedCooperativeEEENS5_IJNSA_ILi256EEENSA_ILi384EEENSA_ILi32EEEEEENS_10bfloat16_tENS5_IJlSB_lEEESJ_SK_NS4_8TiledMMAINS4_8MMA_AtomIJNS4_4SM904GMMA28MMA_64x192x16_F32BF16BF16_SSILNSO_5MajorE0ELSQ_0ELNSO_7ScaleInE1ELSR_1EEEEEENS4_6LayoutINS5_IJNSA_ILi2EEESB_SB_EEENS5_IJSB_NSA_ILi0EEESX_EEEEENS5_IJNS4_10UnderscoreES10_S10_EEEEENS4_13SM90_TMA_LOADENS4_14ComposedLayoutINS4_7SwizzleILi2ELi4ELi3EEENS4_18smem_ptr_flag_bitsILi16EEENSU_INS5_IJNSA_ILi8EEESH_EEENS5_IJSH_SB_EEEEEEEvNS4_8identityES13_S1D_vS1E_EENS_8epilogue10collective6detail29Sm90TmaWarpSpecializedAdapterINS1H_15DefaultEpilogueISJ_SK_SK_NS1G_6thread17LinearCombinationISJ_Li1EffLNS1L_9ScaleType4KindE0ELNS_15FloatRoundStyleE2ESJ_EENS1_15EpilogueDefaultEEEEEvvEEEEvNT_6ParamsE:
[----:B------:R-:W0:Y:S02]  /*0000*/  LDC R1, c[0x0][0x28] ;  /* 0x00000a00ff017b82 */ /* 0x000e240000000800 */
[----:B0-----:R-:W-:Y:S01]  /*0010*/  VIADD R1, R1, 0xfffff728 ;  /* 0xfffff72801017836 */ /* 0x001fe20000000000 */
[----:B------:R-:W0:Y:S01]  /*0020*/  S2R R2, SR_TID.X ;  /* 0x0000000000027919 */ /* 0x000e220000002100 */
[----:B------:R-:W-:Y:S01]  /*0030*/  ELECT P0, URZ, PT ;  /* 0x00000000003f782f */ /* 0x000fe20003800000 */
[----:B------:R-:W-:Y:S01]  /*0040*/  BSSY B0, `(.L_x_0) ;  /* 0x0000015000007945 */ /* 0x000fe20003800000 */
[--C-:B0-----:R-:W-:Y:S02]  /*0050*/  SHF.R.U32.HI R0, RZ, 0x5, R2.reuse ;  /* 0x00000005ff007819 */ /* 0x101fe40000011602 */
[----:B------:R-:W-:-:S03]  /*0060*/  SHF.R.U32.HI R2, RZ, 0x7, R2 ;  /* 0x00000007ff027819 */ /* 0x000fc60000011602 */
[----:B------:R-:W0:Y:S04]  /*0070*/  SHFL.IDX PT, R3, R0, RZ, 0x1f ;  /* 0x00001fff00037589 */ /* 0x000e2800000e0000 */
[----:B------:R-:W1:Y:S01]  /*0080*/  SHFL.IDX PT, R2, R2, RZ, 0x1f ;  /* 0x00001fff02027589 */ /* 0x000e6200000e0000 */
[----:B0-----:R-:W-:Y:S02]  /*0090*/  R2UR UR4, R3 ;  /* 0x00000000030472ca */ /* 0x001fe400000e0000 */
[----:B-1----:R-:W-:-:S11]  /*00a0*/  R2UR UR6, R2 ;  /* 0x00000000020672ca */ /* 0x002fd600000e0000 */
[----:B------:R-:W-:Y:S02]  /*00b0*/  USHF.R.S32.HI UR5, URZ, 0x1f, UR4 ;  /* 0x0000001f3f057899 */ /* 0x000fe40008011404 */
[----:B------:R-:W-:Y:S02]  /*00c0*/  ISETP.NE.OR P0, PT, RZ, UR4, !P0 ;  /* 0x00000004ff007c0c */ /* 0x000fe4000c705670 */
[----:B------:R-:W-:-:S04]  /*00d0*/  ULEA.HI UR5, UR5, UR4, URZ, 0x2 ;  /* 0x0000000405057291 */ /* 0x000fc8000f8f103f */
[----:B------:R-:W-:-:S04]  /*00e0*/  ULOP3.LUT UR5, UR5, 0xfffffffc, URZ, 0xc0, !UPT ;  /* 0xfffffffc05057892 */ /* 0x000fc8000f8ec03f */
[----:B------:R-:W-:-:S03]  /*00f0*/  UIADD3 UR8, UR4, -UR5, URZ ;  /* 0x8000000504087290 */ /* 0x000fc6000fffe03f */
[----:B------:R-:W-:Y:S09]  /*0100*/  @P0 BRA `(.L_x_1) ;  /* 0x0000000000200947 */ /* 0x000ff20003800000 */
[----:B------:R-:W-:Y:S02]  /*0110*/  ULDC.64 UR4, c[0x0][0x198] ;  /* 0x0000660000047ab9 */ /* 0x000fe40000000a00 */
[----:B------:R-:W-:Y:S02]  /*0120*/  UIADD3 UR10, UP0, UR4, 0xf0, URZ ;  /* 0x000000f0040a7890 */ /* 0x000fe4000ff1e03f */
[----:B------:R-:W-:Y:S02]  /*0130*/  UIADD3 UR4, UP1, UR4, 0x1f0, URZ ;  /* 0x000001f004047890 */ /* 0x000fe4000ff3e03f */
[----:B------:R-:W-:Y:S02]  /*0140*/  UIADD3.X UR11, URZ, UR5, URZ, UP0, !UPT ;  /* 0x000000053f0b7290 */ /* 0x000fe400087fe43f */
[----:B------:R-:W-:-:S07]  /*0150*/  UIADD3.X UR5, URZ, UR5, URZ, UP1, !UPT ;  /* 0x000000053f057290 */ /* 0x000fce0008ffe43f */
[----:B------:R0:W-:Y:S02]  /*0160*/  UTMACCTL.PF [UR10] ;  /* 0x000000000a0079b9 */ /* 0x0001e40008040000 */
[----:B------:R0:W-:Y:S02]  /*0170*/  UTMACCTL.PF [UR4] ;  /* 0x00000000040079b9 */ /* 0x0001e40008040000 */
[----:B0-----:R-:W-:Y:S01]  /*0180*/  NOP ;  /* 0x0000000000007918 */ /* 0x001fe20000000000 */
.L_x_1:
[----:B------:R-:W-:Y:S05]  /*0190*/  BSYNC B0 ;  /* 0x0000000000007941 */ /* 0x000fea0003800000 */
.L_x_0:
[----:B------:R-:W0:Y:S01]  /*01a0*/  SHFL.IDX PT, R2, R0, RZ, 0x1f ;  /* 0x00001fff00027589 */ /* 0x000e2200000e0000 */
[----:B------:R-:W-:Y:S01]  /*01b0*/  UISETP.NE.AND UP0, UPT, UR8, 0x3, UPT ;  /* 0x000000030800788c */ /* 0x000fe2000bf05270 */
[----:B------:R-:W-:Y:S01]  /*01c0*/  ISETP.NE.AND P1, PT, RZ, UR6, PT ;  /* 0x00000006ff007c0c */ /* 0x000fe2000bf25270 */
[----:B------:R-:W-:Y:S02]  /*01d0*/  UIADD3 UR10, UR6, -0x1, URZ ;  /* 0xffffffff060a7890 */ /* 0x000fe4000fffe03f */
[----:B------:R-:W-:Y:S02]  /*01e0*/  UISETP.EQ.OR UP0, UPT, UR8, URZ, !UP0 ;  /* 0x0000003f0800728c */ /* 0x000fe4000c702670 */
[----:B------:R-:W-:Y:S02]  /*01f0*/  UISETP.GE.U32.AND UP1, UPT, UR10, 0x2, UPT ;  /* 0x000000020a00788c */ /* 0x000fe4000bf26070 */
[----:B------:R-:W-:-:S04]  /*0200*/  UISETP.EQ.AND UP0, UPT, UR6, URZ, UP0 ;  /* 0x0000003f0600728c */ /* 0x000fc80008702270 */
[----:B------:R-:W-:-:S04]  /*0210*/  USEL UR40, URZ, 0x1, !UP0 ;  /* 0x000000013f287887 */ /* 0x000fc8000c000000 */
[----:B------:R-:W-:Y:S01]  /*0220*/  USEL UR40, UR40, 0x2, UP1 ;  /* 0x0000000228287887 */ /* 0x000fe20008800000 */
[----:B0-----:R-:W-:-:S13]  /*0230*/  ISETP.NE.AND P0, PT, R2, RZ, PT ;  /* 0x000000ff0200720c */ /* 0x001fda0003f05270 */
[----:B------:R-:W-:Y:S05]  /*0240*/  @P0 BRA `(.L_x_2) ;  /* 0x0000000000600947 */ /* 0x000fea0003800000 */
[----:B------:R-:W0:Y:S01]  /*0250*/  S2UR UR9, SR_CgaCtaId ;  /* 0x00000000000979c3 */ /* 0x000e220000008800 */
[----:B------:R-:W-:Y:S01]  /*0260*/  UMOV UR4, 0x400 ;  /* 0x0000040000047882 */ /* 0x000fe20000000000 */
[----:B------:R-:W-:Y:S01]  /*0270*/  UMOV UR5, 0x1 ;  /* 0x0000000100057882 */ /* 0x000fe20000000000 */
[----:B------:R-:W-:Y:S01]  /*0280*/  UMOV UR6, 0x100 ;  /* 0x0000010000067882 */ /* 0x000fe20000000000 */
[----:B------:R-:W-:Y:S01]  /*0290*/  ELECT P0, URZ, PT ;  /* 0x00000000003f782f */ /* 0x000fe20003800000 */
[----:B------:R-:W-:-:S04]  /*02a0*/  UIADD3 UR6, -UR6, 0x100000, URZ ;  /* 0x0010000006067890 */ /* 0x000fc8000fffe13f */
[----:B------:R-:W-:Y:S02]  /*02b0*/  USHF.L.U32 UR7, UR6, 0xb, URZ ;  /* 0x0000000b06077899 */ /* 0x000fe4000800063f */
[----:B------:R-:W-:Y:S02]  /*02c0*/  USHF.L.U32 UR6, UR6, 0x1, URZ ;  /* 0x0000000106067899 */ /* 0x000fe4000800063f */
[----:B0-----:R-:W-:Y:S02]  /*02d0*/  ULEA UR9, UR9, UR4, 0x18 ;  /* 0x0000000409097291 */ /* 0x001fe4000f8ec03f */
[----:B------:R-:W-:-:S04]  /*02e0*/  UIADD3 UR4, -UR5, 0x100000, URZ ;  /* 0x0010000005047890 */ /* 0x000fc8000fffe13f */
[----:B------:R-:W-:Y:S02]  /*02f0*/  USHF.L.U32 UR5, UR4, 0xb, URZ ;  /* 0x0000000b04057899 */ /* 0x000fe4000800063f */
[----:B------:R-:W-:Y:S01]  /*0300*/  USHF.L.U32 UR4, UR4, 0x1, URZ ;  /* 0x0000000104047899 */ /* 0x000fe2000800063f */
[----:B------:R-:W0:Y:S11]  /*0310*/  FENCE.VIEW.ASYNC.S ;  /* 0x00000000000073c6 */ /* 0x000e360000000000 */
[----:B0-----:R0:W1:Y:S01]  /*0320*/  SYNCS.EXCH.64 URZ, [UR9], UR4 ;  /* 0x00000004093f75b2 */ /* 0x0010620008000100 */
[----:B------:R0:W2:Y:S01]  /*0330*/  SYNCS.EXCH.64 URZ, [UR9+0x28], UR6 ;  /* 0x00002806093f75b2 */ /* 0x0000a20008000100 */
[----:B------:R0:W3:Y:S01]  /*0340*/  SYNCS.EXCH.64 URZ, [UR9+0x8], UR4 ;  /* 0x00000804093f75b2 */ /* 0x0000e20008000100 */
[----:B------:R0:W4:Y:S01]  /*0350*/  SYNCS.EXCH.64 URZ, [UR9+0x30], UR6 ;  /* 0x00003006093f75b2 */ /* 0x0001220008000100 */
[----:B------:R0:W0:Y:S01]  /*0360*/  SYNCS.EXCH.64 URZ, [UR9+0x10], UR4 ;  /* 0x00001004093f75b2 */ /* 0x0000220008000100 */
[----:B------:R0:W0:Y:S01]  /*0370*/  SYNCS.EXCH.64 URZ, [UR9+0x38], UR6 ;  /* 0x00003806093f75b2 */ /* 0x0000220008000100 */
[----:B------:R0:W0:Y:S01]  /*0380*/  SYNCS.EXCH.64 URZ, [UR9+0x18], UR4 ;  /* 0x00001804093f75b2 */ /* 0x0000220008000100 */
[----:B------:R0:W0:Y:S01]  /*0390*/  SYNCS.EXCH.64 URZ, [UR9+0x40], UR6 ;  /* 0x00004006093f75b2 */ /* 0x0000220008000100 */
[----:B------:R0:W0:Y:S01]  /*03a0*/  SYNCS.EXCH.64 URZ, [UR9+0x20], UR4 ;  /* 0x00002004093f75b2 */ /* 0x0000220008000100 */
[----:B------:R0:W0:Y:S01]  /*03b0*/  SYNCS.EXCH.64 URZ, [UR9+0x48], UR6 ;  /* 0x00004806093f75b2 */ /* 0x0000220008000100 */
[----:B------:R-:W-:Y:S01]  /*03c0*/  NOP ;  /* 0x0000000000007918 */ /* 0x000fe20000000000 */
.L_x_2:
[----:B------:R-:W5:Y:S01]  /*03d0*/  SHFL.IDX PT, R0, R0, RZ, 0x1f ;  /* 0x00001fff00007589 */ /* 0x000f6200000e0000 */
[----:B------:R-:W1:Y:S01]  /*03e0*/  LDC R2, c[0x0][0x65c] ;  /* 0x00019700ff027b82 */ /* 0x000e620000000800 */
[----:B------:R-:W-:Y:S01]  /*03f0*/  ELECT P0, URZ, PT ;  /* 0x00000000003f782f */ /* 0x000fe20003800000 */
[----:B------:R-:W-:Y:S01]  /*0400*/  IMAD.MOV.U32 R5, RZ, RZ, RZ ;  /* 0x000000ffff057224 */ /* 0x000fe200078e00ff */
[----:B------:R-:W2:Y:S01]  /*0410*/  S2R R4, SR_CTAID.X ;  /* 0x0000000000047919 */ /* 0x000ea20000002500 */
[----:B0-----:R-:W-:Y:S01]  /*0420*/  UMOV UR4, 0x20 ;  /* 0x0000002000047882 */ /* 0x001fe20000000000 */
[----:B------:R-:W-:Y:S01]  /*0430*/  NOP ;  /* 0x0000000000007918 */ /* 0x000fe20000000000 */
[----:B------:R-:W-:Y:S01]  /*0440*/  NOP ;  /* 0x0000000000007918 */ /* 0x000fe20000000000 */
[----:B------:R-:W-:Y:S02]  /*0450*/  LOP3.LUT R22, R22, 0xfffff7ff, RZ, 0xc0, !PT ;  /* 0xfffff7ff16167812 */ /* 0x000fe400078ec0ff */
[----:B-----5:R-:W-:-:S02]  /*0460*/  ISETP.NE.OR P0, PT, R0, RZ, !P0 ;  /* 0x000000ff0000720c */ /* 0x020fc40004705670 */
[----:B-1----:R-:W-:Y:S01]  /*0470*/  ISETP.NE.AND P2, PT, R2, 0x1, PT ;  /* 0x000000010200780c */ /* 0x002fe20003f45270 */
[----:B------:R-:W0:Y:S10]  /*0480*/  S2R R0, SR_CTAID.Y ;  /* 0x0000000000007919 */ /* 0x000e340000002600 */
[----:B------:R-:W-:Y:S01]  /*0490*/  VOTEU.ALL UP0, P0 ;  /* 0x00000000003f7886 */ /* 0x000fe20000000000 */
[----:B------:R-:W-:Y:S01]  /*04a0*/  VOTEU.ALL UP1, P0 ;  /* 0x00000000003f7886 */ /* 0x000fe20000020000 */
[----:B------:R-:W2:Y:S01]  /*04b0*/  @P2 LDC R7, c[0x0][0x10] ;  /* 0x00000400ff072b82 */ /* 0x000ea20000000800 */
[----:B------:R-:W-:Y:S01]  /*04c0*/  @P2 IMAD.MOV.U32 R3, RZ, RZ, RZ ;  /* 0x000000ffff032224 */ /* 0x000fe200078e00ff */
[----:B------:R-:W-:Y:S01]  /*04d0*/  @P2 LOP3.LUT R22, R22, 0x800, RZ, 0xfc, !PT ;  /* 0x0000080016162812 */ /* 0x000fe200078efcff */
[----:B------:R-:W-:Y:S01]  /*04e0*/  @P2 IMAD.MOV.U32 R11, RZ, RZ, RZ ;  /* 0x000000ffff0b2224 */ /* 0x000fe200078e00ff */
[----:B------:R-:W-:Y:S01]  /*04f0*/  @!UP0 UMOV UR6, 0x400 ;  /* 0x0000040000068882 */ /* 0x000fe20000000000 */
[----:B------:R-:W-:-:S04]  /*0500*/  @!UP0 UIADD3 UR4, -UR4, 0x100000, URZ ;  /* 0x0010000004048890 */ /* 0x000fc8000fffe13f */
[----:B------:R-:W-:Y:S02]  /*0510*/  @!UP0 USHF.L.U32 UR5, UR4, 0xb, URZ ;  /* 0x0000000b04058899 */ /* 0x000fe4000800063f */
[----:B------:R-:W-:Y:S01]  /*0520*/  @!UP0 USHF.L.U32 UR4, UR4, 0x1, URZ ;  /* 0x0000000104048899 */ /* 0x000fe2000800063f */
[----:B------:R-:W1:Y:S08]  /*0530*/  @!P2 LDC R9, c[0x0][0xc] ;  /* 0x00000300ff09ab82 */ /* 0x000e700000000800 */
[----:B------:R-:W5:Y:S01]  /*0540*/  @!UP0 S2UR UR7, SR_CgaCtaId ;  /* 0x00000000000789c3 */ /* 0x000f620000008800 */
[----:B0-----:R-:W-:-:S04]  /*0550*/  @P2 IMAD.MOV.U32 R2, RZ, RZ, R0 ;  /* 0x000000ffff022224 */ /* 0x001fc800078e0000 */
[----:B--2---:R-:W-:-:S04]  /*0560*/  @P2 IMAD.WIDE.U32 R6, R4, R7, R2 ;  /* 0x0000000704062225 */ /* 0x004fc800078e0002 */
[----:B------:R-:W-:Y:S02]  /*0570*/  @P2 IMAD.MOV.U32 R16, RZ, RZ, R6 ;  /* 0x000000ffff102224 */ /* 0x000fe400078e0006 */
[----:B------:R-:W-:Y:S02]  /*0580*/  @P2 IMAD.IADD R17, R7, 0x1, R11 ;  /* 0x0000000107112824 */ /* 0x000fe400078e020b */
[----:B-1----:R-:W-:-:S04]  /*0590*/  @!P2 IMAD.WIDE.U32 R2, R9, R0, R4 ;  /* 0x000000000902a225 */ /* 0x002fc800078e0004 */
[----:B------:R-:W-:Y:S02]  /*05a0*/  @!P2 IMAD.MOV.U32 R16, RZ, RZ, R2 ;  /* 0x000000ffff10a224 */ /* 0x000fe400078e0002 */
[----:B------:R-:W-:Y:S01]  /*05b0*/  @!P2 IMAD.MOV.U32 R17, RZ, RZ, R3 ;  /* 0x000000ffff11a224 */ /* 0x000fe200078e0003 */
[----:B-----5:R-:W-:Y:S02]  /*05c0*/  @!UP0 ULEA UR6, UR7, UR6, 0x18 ;  /* 0x0000000607068291 */ /* 0x020fe4000f8ec03f */
[----:B------:R0:W-:Y:S01]  /*05d0*/  STL [R1+0x304], R16 ;  /* 0x0003041001007387 */ /* 0x0001e20000100800 */
[----:B------:R-:W-:-:S03]  /*05e0*/  VOTEU.ALL UP0, P0 ;  /* 0x00000000003f7886 */ /* 0x000fc60000000000 */
[----:B------:R0:W-:Y:S04]  /*05f0*/  STL [R1+0x300], R17 ;  /* 0x0003001101007387 */ /* 0x0001e80000100800 */
[----:B------:R-:W1:Y:S02]  /*0600*/  FENCE.VIEW.ASYNC.S ;  /* 0x00000000000073c6 */ /* 0x000e640000000000 */
[----:B-1----:R0:W3:Y:S01]  /*0610*/  @!UP0 SYNCS.EXCH.64 URZ, [UR6+0x60], UR4 ;  /* 0x00006004063f85b2 */ /* 0x0020e20008000100 */
[----:B------:R0:W3:Y:S01]  /*0620*/  @!UP1 SYNCS.EXCH.64 URZ, [UR6+0x68], UR4 ;  /* 0x00006804063f95b2 */ /* 0x0000e20008000100 */
[----:B------:R-:W-:Y:S01]  /*0630*/  NOP ;  /* 0x0000000000007918 */ /* 0x000fe20000000000 */
[----:B---34-:R-:W-:Y:S06]  /*0640*/  BAR.SYNC.DEFER_BLOCKING 0x0 ;  /* 0x0000000000007b1d */ /* 0x018fec0000010000 */
[----:B0-----:R-:W-:Y:S05]  /*0650*/  @!P1 BRA `(.L_x_3) ;  /* 0x0000022000309947 */ /* 0x001fea0003800000 */
[----:B------:R-:W-:-:S06]  /*0660*/  UISETP.GT.U32.AND UP0, UPT, UR10, 0x1, UPT ;  /* 0x000000010a00788c */ /* 0x000fcc000bf04070 */
[----:B------:R-:W-:-:S13]  /*0670*/  PLOP3.LUT P0, PT, PT, PT, UP0, 0x80, 0x0 ;  /* 0x000000000000781c */ /* 0x000fda0003f0f008 */
[----:B------:R-:W-:Y:S05]  /*0680*/  @P0 EXIT ;  /* 0x000000000000094d */ /* 0x000fea0003800000 */
[----:B------:R-:W-:Y:S01]  /*0690*/  ULDC.64 UR4, c[0x0][0x650] ;  /* 0x0001940000047ab9 */ /* 0x000fe20000000a00 */
[----:B------:R-:W-:Y:S01]  /*06a0*/  UMOV UR41, 0xffffffff ;  /* 0xffffffff00297882 */ /* 0x000fe20000000000 */
[----:B------:R-:W-:Y:S01]  /*06b0*/  ISETP.GE.U32.AND P0, PT, R16, UR4, PT ;  /* 0x0000000410007c0c */ /* 0x000fe2000bf06070 */
[----:B------:R-:W-:Y:S01]  /*06c0*/  UMOV UR42, 0xffffffff ;  /* 0xffffffff002a7882 */ /* 0x000fe20000000000 */
[----:B------:R-:W-:Y:S01]  /*06d0*/  UMOV UR45, 0xffffffff ;  /* 0xffffffff002d7882 */ /* 0x000fe20000000000 */
[----:B------:R-:W-:Y:S02]  /*06e0*/  PRMT R6, RZ, 0x7610, R6 ;  /* 0x00007610ff067816 */ /* 0x000fe40000000006 */
[----:B------:R-:W-:-:S13]  /*06f0*/  ISETP.GE.U32.AND.EX P0, PT, R17, UR5, PT, P0 ;  /* 0x0000000511007c0c */ /* 0x000fda000bf06100 */
[----:B------:R-:W-:Y:S05]  /*0700*/  @P0 BRA `(.L_x_4) ;  /* 0x00000004006c0947 */ /* 0x000fea0003800000 */
[----:B------:R-:W0:Y:S01]  /*0710*/  LDC.64 R12, c[0x0][0x628] ;  /* 0x00018a00ff0c7b82 */ /* 0x000e220000000a00 */
[----:B------:R-:W-:Y:S02]  /*0720*/  IMAD.MOV.U32 R2, RZ, RZ, R16 ;  /* 0x000000ffff027224 */ /* 0x000fe400078e0010 */
[----:B------:R-:W-:-:S05]  /*0730*/  IMAD.MOV.U32 R3, RZ, RZ, R17 ;  /* 0x000000ffff037224 */ /* 0x000fca00078e0011 */
[----:B------:R-:W1:Y:S08]  /*0740*/  LDC R10, c[0x0][0x630] ;  /* 0x00018c00ff0a7b82 */ /* 0x000e700000000800 */
[----:B------:R-:W2:Y:S01]  /*0750*/  LDC.64 R14, c[0x0][0x620] ;  /* 0x00018800ff0e7b82 */ /* 0x000ea20000000a00 */
[----:B0-----:R-:W-:-:S04]  /*0760*/  ISETP.NE.U32.AND P0, PT, R12, RZ, PT ;  /* 0x000000ff0c00720c */ /* 0x001fc80003f05070 */
[----:B------:R-:W-:-:S13]  /*0770*/  ISETP.NE.AND.EX P0, PT, R13, RZ, PT, P0 ;  /* 0x000000ff0d00720c */ /* 0x000fda0003f05300 */
[----:B-12---:R-:W-:Y:S05]  /*0780*/  @!P0 BRA `(.L_x_5) ;  /* 0x0000000000288947 */ /* 0x006fea0003800000 */
[----:B------:R-:W0:Y:S02]  /*0790*/  LDC R9, c[0x0][0x634] ;  /* 0x00018d00ff097b82 */ /* 0x000e240000000800 */
[----:B0-----:R-:W-:-:S05]  /*07a0*/  IADD3 R9, P0, R16, R9, RZ ;  /* 0x0000000910097210 */ /* 0x001fca0007f1e0ff */
[----:B------:R-:W-:-:S04]  /*07b0*/  IMAD.X R11, RZ, RZ, R17, P0 ;  /* 0x000000ffff0b7224 */ /* 0x000fc800000e0611 */
[----:B------:R-:W-:-:S04]  /*07c0*/  IMAD.WIDE.U32 R2, R11, R12, RZ ;  /* 0x0000000c0b027225 */ /* 0x000fc800078e00ff */
[----:B------:R-:W-:-:S04]  /*07d0*/  IMAD.WIDE.U32 R6, P0, R9, R13, R2 ;  /* 0x0000000d09067225 */ /* 0x000fc80007800002 */
[----:B------:R-:W-:-:S04]  /*07e0*/  IMAD.WIDE.U32 R2, R9, R12, RZ ;  /* 0x0000000c09027225 */ /* 0x000fc800078e00ff */
[----:B------:R-:W-:Y:S01]  /*07f0*/  IMAD.X R9, RZ, RZ, RZ, P0 ;  /* 0x000000ffff097224 */ /* 0x000fe200000e06ff */
[----:B------:R-:W-:Y:S01]  /*0800*/  IADD3 RZ, P0, R3, R6, RZ ;  /* 0x0000000603ff7210 */ /* 0x000fe20007f1e0ff */
[----:B------:R-:W-:-:S04]  /*0810*/  IMAD.MOV.U32 R8, RZ, RZ, R7 ;  /* 0x000000ffff087224 */ /* 0x000fc800078e0007 */
[----:B------:R-:W-:-:S08]  /*0820*/  IMAD.WIDE.U32.X R2, R11, R13, R8, P0 ;  /* 0x0000000d0b027225 */ /* 0x000fd000000e0408 */
.L_x_5:
[-CC-:B------:R-:W-:Y:S01]  /*0830*/  SHF.R.U64 R24, R2, R10.reuse, R3.reuse ;  /* 0x0000000a02187219 */ /* 0x180fe20000001203 */
[----:B------:R-:W0:Y:S01]  /*0840*/  LDC.64 R18, c[0x0][0x640] ;  /* 0x00019000ff127b82 */ /* 0x000e220000000a00 */
[----:B------:R-:W-:Y:S01]  /*0850*/  SHF.R.U32.HI R2, RZ, R10, R3 ;  /* 0x0000000aff027219 */ /* 0x000fe20000011603 */
[----:B------:R-:W-:Y:S01]  /*0860*/  ULDC UR4, c[0x0][0x150] ;  /* 0x0000540000047ab9 */ /* 0x000fe20000000800 */
[----:B------:R-:W-:Y:S01]  /*0870*/  IADD3 R9, P0, RZ, -R24, RZ ;  /* 0x80000018ff097210 */ /* 0x000fe20007f1e0ff */
[----:B------:R-:W-:Y:S01]  /*0880*/  IMAD.MOV.U32 R3, RZ, RZ, R17 ;  /* 0x000000ffff037224 */ /* 0x000fe200078e0011 */
[----:B------:R-:W-:-:S03]  /*0890*/  I2FP.F32.U32 R5, R4 ;  /* 0x0000000400057245 */ /* 0x000fc60000201000 */
[----:B------:R-:W1:Y:S01]  /*08a0*/  LDC R8, c[0x0][0x618] ;  /* 0x00018600ff087b82 */ /* 0x000e620000000800 */
[----:B------:R-:W-:Y:S02]  /*08b0*/  IMAD.X R11, RZ, RZ, ~R2, P0 ;  /* 0x000000ffff0b7224 */ /* 0x000fe400000e0e02 */
[----:B------:R-:W-:Y:S01]  /*08c0*/  FMUL R5, R5, UR4 ;  /* 0x0000000405057c20 */ /* 0x000fe20008400000 */
[----:B------:R-:W-:Y:S01]  /*08d0*/  IMAD.MOV.U32 R2, RZ, RZ, R16 ;  /* 0x000000ffff027224 */ /* 0x000fe200078e0010 */
[----:B------:R-:W-:Y:S01]  /*08e0*/  ULDC UR4, c[0x0][0x154] ;  /* 0x0000550000047ab9 */ /* 0x000fe20000000800 */
[-C--:B------:R-:W-:Y:S02]  /*08f0*/  IMAD R6, R11, R14.reuse, RZ ;  /* 0x0000000e0b067224 */ /* 0x080fe400078e02ff */
[C---:B------:R-:W-:Y:S01]  /*0900*/  IMAD.WIDE.U32 R2, R9.reuse, R14, R2 ;  /* 0x0000000e09027225 */ /* 0x040fe200078e0002 */
[----:B------:R-:W2:Y:S01]  /*0910*/  LDC R7, c[0x0][0x144] ;  /* 0x00005100ff077b82 */ /* 0x000ea20000000800 */
[----:B------:R-:W3:Y:S02]  /*0920*/  F2I.U32.TRUNC.NTZ R5, R5 ;  /* 0x0000000500057305 */ /* 0x000ee4000020f000 */
[----:B------:R-:W-:-:S04]  /*0930*/  IMAD R9, R9, R15, R6 ;  /* 0x0000000f09097224 */ /* 0x000fc800078e0206 */
[----:B------:R-:W-:Y:S01]  /*0940*/  IMAD.IADD R3, R3, 0x1, R9 ;  /* 0x0000000103037824 */ /* 0x000fe200078e0209 */
[----:B------:R-:W4:Y:S01]  /*0950*/  LDC R10, c[0x0][0x608] ;  /* 0x00018200ff0a7b82 */ /* 0x000f220000000800 */
[----:B0-----:R-:W-:-:S04]  /*0960*/  ISETP.NE.U32.AND P0, PT, R18, RZ, PT ;  /* 0x000000ff1200720c */ /* 0x001fc80003f05070 */
[----:B------:R-:W-:-:S03]  /*0970*/  ISETP.NE.AND.EX P0, PT, R19, RZ, PT, P0 ;  /* 0x000000ff1300720c */ /* 0x000fc60003f05300 */
[----:B------:R-:W0:Y:S01]  /*0980*/  LDC R15, c[0x0][0x658] ;  /* 0x00019600ff0f7b82 */ /* 0x000e220000000800 */
[----:B-1----:R-:W-:Y:S01]  /*0990*/  SHF.R.U64 R12, R2, R8, R3 ;  /* 0x00000008020c7219 */ /* 0x002fe20000001203 */
[----:B---3--:R-:W-:Y:S01]  /*09a0*/  IMAD.MOV R6, RZ, RZ, -R5 ;  /* 0x000000ffff067224 */ /* 0x008fe200078e0a05 */
[----:B------:R-:W-:Y:S02]  /*09b0*/  I2FP.F32.U32 R2, R0 ;  /* 0x0000000000027245 */ /* 0x000fe40000201000 */
[----:B------:R-:W-:-:S03]  /*09c0*/  SHF.R.U32.HI R5, RZ, R8, R3 ;  /* 0x00000008ff057219 */ /* 0x000fc60000011603 */
[----:B------:R-:W1:Y:S01]  /*09d0*/  LDC R13, c[0x0][0x148] ;  /* 0x00005200ff0d7b82 */ /* 0x000e620000000800 */
[----:B--2---:R-:W-:Y:S02]  /*09e0*/  IMAD R8, R7, R6, R4 ;  /* 0x0000000607087224 */ /* 0x004fe400078e0204 */
[----:B------:R-:W-:Y:S01]  /*09f0*/  FMUL R3, R2, UR4 ;  /* 0x0000000402037c20 */ /* 0x000fe20008400000 */
[----:B------:R-:W-:Y:S02]  /*0a00*/  IMAD.MOV.U32 R2, RZ, RZ, -0x1 ;  /* 0xffffffffff027424 */ /* 0x000fe400078e00ff */
[----:B------:R-:W-:Y:S01]  /*0a10*/  IMAD.MOV.U32 R6, RZ, RZ, 0x1 ;  /* 0x00000001ff067424 */ /* 0x000fe200078e00ff */
[----:B------:R2:W3:Y:S01]  /*0a20*/  F2I.U32.TRUNC.NTZ R11, R3 ;  /* 0x00000003000b7305 */ /* 0x0004e2000020f000 */
[----:B------:R-:W1:Y:S01]  /*0a30*/  LDC R17, c[0x0][0x600] ;  /* 0x00018000ff117b82 */ /* 0x000e620000000800 */
[-CC-:B----4-:R-:W-:Y:S02]  /*0a40*/  SHF.R.U64 R23, R12, R10.reuse, R5.reuse ;  /* 0x0000000a0c177219 */ /* 0x190fe40000001205 */
[----:B------:R-:W-:-:S05]  /*0a50*/  SHF.R.U32.HI R4, RZ, R10, R5 ;  /* 0x0000000aff047219 */ /* 0x000fca0000011605 */
[----:B------:R-:W4:Y:S01]  /*0a60*/  LDC R14, c[0x0][0x648] ;  /* 0x00019200ff0e7b82 */ /* 0x000f220000000800 */
[-CC-:B0-----:R-:W-:Y:S02]  /*0a70*/  SHF.R.U64 R20, R23, R15.reuse, R4.reuse ;  /* 0x0000000f17147219 */ /* 0x181fe40000001204 */
[-C--:B------:R-:W-:Y:S02]  /*0a80*/  SHF.L.U32 R2, R2, R15.reuse, RZ ;  /* 0x0000000f02027219 */ /* 0x080fe400000006ff */
[-C--:B------:R-:W-:Y:S02]  /*0a90*/  SHF.R.U32.HI R4, RZ, R15.reuse, R4 ;  /* 0x0000000fff047219 */ /* 0x080fe40000011604 */
[----:B------:R-:W-:Y:S01]  /*0aa0*/  LOP3.LUT R10, RZ, R2, RZ, 0x33, !PT ;  /* 0x00000002ff0a7212 */ /* 0x000fe200078e33ff */
[----:B------:R-:W0:Y:S01]  /*0ab0*/  LDC R21, c[0x0][0x638] ;  /* 0x00018e00ff157b82 */ /* 0x000e220000000800 */
[----:B------:R-:W-:Y:S01]  /*0ac0*/  SHF.L.U32 R9, R6, R15, RZ ;  /* 0x0000000f06097219 */ /* 0x000fe200000006ff */
[----:B------:R-:W-:-:S02]  /*0ad0*/  IMAD.MOV.U32 R2, RZ, RZ, R20 ;  /* 0x000000ffff027224 */ /* 0x000fc400078e0014 */
[----:B--2---:R-:W-:-:S04]  /*0ae0*/  IMAD.MOV.U32 R3, RZ, RZ, R4 ;  /* 0x000000ffff037224 */ /* 0x004fc800078e0004 */
[----:B------:R-:W2:Y:S01]  /*0af0*/  LDC R16, c[0x0][0x610] ;  /* 0x00018400ff107b82 */ /* 0x000ea20000000800 */
[----:B---3--:R-:W-:Y:S05]  /*0b00*/  @!P0 BRA `(.L_x_6) ;  /* 0x0000000000288947 */ /* 0x008fea0003800000 */
[----:B------:R-:W3:Y:S02]  /*0b10*/  LDC R7, c[0x0][0x64c] ;  /* 0x00019300ff077b82 */ /* 0x000ee40000000800 */
[----:B---3--:R-:W-:-:S05]  /*0b20*/  IADD3 R7, P0, R20, R7, RZ ;  /* 0x0000000714077210 */ /* 0x008fca0007f1e0ff */
        /* <DEDUP_REMOVED lines=8> */
.L_x_6:
[----:B----4-:R-:W-:Y:S01]  /*0bb0*/  SHF.R.U64 R2, R2, R14, R3 ;  /* 0x0000000e02027219 */ /* 0x010fe20000001203 */
[----:B-1----:R-:W-:Y:S01]  /*0bc0*/  VIADD R3, R17, 0xffffffff ;  /* 0xffffffff11037836 */ /* 0x002fe20000000000 */
[----:B------:R-:W-:Y:S01]  /*0bd0*/  LOP3.LUT R10, R23, R10, RZ, 0xc0, !PT ;  /* 0x0000000a170a7212 */ /* 0x000fe200078ec0ff */
[----:B------:R-:W-:Y:S01]  /*0be0*/  IMAD.MOV R11, RZ, RZ, -R11 ;  /* 0x000000ffff0b7224 */ /* 0x000fe200078e0a0b */
[----:B------:R-:W-:Y:S01]  /*0bf0*/  R2UR UR45, R24 ;  /* 0x00000000182d72ca */ /* 0x000fe200000e0000 */
[----:B------:R-:W-:Y:S01]  /*0c00*/  IMAD.MOV R4, RZ, RZ, -R2 ;  /* 0x000000ffff047224 */ /* 0x000fe200078e0a02 */
[----:B------:R-:W-:Y:S01]  /*0c10*/  LOP3.LUT R3, R12, R3, RZ, 0xc0, !PT ;  /* 0x000000030c037212 */ /* 0x000fe200078ec0ff */
[----:B------:R-:W-:Y:S02]  /*0c20*/  @P2 IMAD R8, R13, R11, R0 ;  /* 0x0000000b0d082224 */ /* 0x000fe400078e0200 */
[----:B------:R-:W-:Y:S02]  /*0c30*/  IMAD R9, R9, R2, R10 ;  /* 0x0000000209097224 */ /* 0x000fe400078e020a */
[----:B0-----:R-:W-:-:S02]  /*0c40*/  IMAD R0, R4, R21, R20 ;  /* 0x0000001504007224 */ /* 0x001fc400078e0214 */
[----:B--2---:R-:W-:Y:S02]  /*0c50*/  IMAD R8, R9, R16, R8 ;  /* 0x0000001009087224 */ /* 0x004fe400078e0208 */
[----:B------:R-:W-:Y:S02]  /*0c60*/  IMAD R3, R0, R17, R3 ;  /* 0x0000001100037224 */ /* 0x000fe400078e0203 */
[----:B------:R-:W-:-:S03]  /*0c70*/  IMAD.MOV.U32 R6, RZ, RZ, 0x1 ;  /* 0x00000001ff067424 */ /* 0x000fc600078e00ff */
[----:B------:R-:W-:Y:S02]  /*0c80*/  SEL R0, R3, R8, !P2 ;  /* 0x0000000803007207 */ /* 0x000fe40005000000 */
[----:B------:R-:W-:Y:S02]  /*0c90*/  SEL R8, R8, R3, !P2 ;  /* 0x0000000308087207 */ /* 0x000fe40005000000 */
[----:B------:R-:W-:Y:S02]  /*0ca0*/  R2UR UR42, R0 ;  /* 0x00000000002a72ca */ /* 0x000fe400000e0000 */
[----:B------:R-:W-:-:S15]  /*0cb0*/  R2UR UR41, R8 ;  /* 0x00000000082972ca */ /* 0x000fde00000e0000 */
.L_x_4:
[----:B------:R-:W-:-:S08]  /*0cc0*/  NOP ;  /* 0x0000000000007918 */ /* 0x000fd00000000000 */
[----:B------:R-:W0:Y:S02]  /*0cd0*/  USETMAXREG.TRY_ALLOC.CTAPOOL UP0, 0xf0 ;  /* 0x000000f0000079c8 */ /* 0x000e240008000600 */
[----:B0-----:R-:W-:-:S13]  /*0ce0*/  PLOP3.LUT P0, PT, PT, PT, UP0, 0x80, 0x0 ;  /* 0x000000000000781c */ /* 0x001fda0003f0f008 */
[----:B------:R-:W-:Y:S05]  /*0cf0*/  @!P0 BRA `(.L_x_4) ;  /* 0xfffffffc00f08947 */ /* 0x000fea000383ffff */
[----:B------:R-:W-:Y:S01]  /*0d00*/  ULDC.64 UR4, c[0x0][0x598] ;  /* 0x0001660000047ab9 */ /* 0x000fe20000000a00 */
[----:B------:R-:W-:Y:S01]  /*0d10*/  ULDC.64 UR36, c[0x0][0x208] ;  /* 0x0000820000247ab9 */ /* 0x000fe20000000a00 */
[----:B------:R-:W-:-:S04]  /*0d20*/  ISETP.NE.U32.AND P0, PT, RZ, UR4, PT ;  /* 0x00000004ff007c0c */ /* 0x000fc8000bf05070 */
[----:B------:R-:W-:-:S13]  /*0d30*/  ISETP.NE.AND.EX P0, PT, RZ, UR5, PT, P0 ;  /* 0x00000005ff007c0c */ /* 0x000fda000bf05300 */
[----:B------:R-:W-:Y:S05]  /*0d40*/  @!P0 BRA `(.L_x_7) ;  /* 0x00000000001c8947 */ /* 0x000fea0003800000 */
[----:B------:R-:W0:Y:S02]  /*0d50*/  LDC.64 R2, c[0x0][0x598] ;  /* 0x00016600ff027b82 */ /* 0x000e240000000a00 */
[----:B0-----:R-:W2:Y:S02]  /*0d60*/  LDG.E.64 R2, desc[UR36][R2.64] ;  /* 0x0000002402027981 */ /* 0x001ea4000c1e1b00 */
[----:B--2---:R-:W-:-:S04]  /*0d70*/  ISETP.NE.U32.AND P0, PT, R2, RZ, PT ;  /* 0x000000ff0200720c */ /* 0x004fc80003f05070 */
[----:B------:R-:W-:-:S13]  /*0d80*/  ISETP.NE.AND.EX P0, PT, R3, RZ, PT, P0 ;  /* 0x000000ff0300720c */ /* 0x000fda0003f05300 */
[----:B------:R-:W-:Y:S05]  /*0d90*/  @!P0 BRA `(.L_x_7) ;  /* 0x0000000000088947 */ /* 0x000fea0003800000 */
[----:B------:R0:W5:Y:S01]  /*0da0*/  LD.E R2, desc[UR36][R2.64] ;  /* 0x0000002402027980 */ /* 0x000162000c101900 */
[----:B------:R-:W-:Y:S05]  /*0db0*/  BRA `(.L_x_8) ;  /* 0x0000000000247947 */ /* 0x000fea0003800000 */
.L_x_7:
[----:B------:R-:W-:Y:S02]  /*0dc0*/  ULDC.64 UR4, c[0x0][0x588] ;  /* 0x0001620000047ab9 */ /* 0x000fe40000000a00 */
[----:B------:R-:W-:-:S04]  /*0dd0*/  ISETP.NE.U32.AND P0, PT, RZ, UR4, PT ;  /* 0x00000004ff007c0c */ /* 0x000fc8000bf05070 */
[----:B------:R-:W-:-:S13]  /*0de0*/  ISETP.NE.AND.EX P0, PT, RZ, UR5, PT, P0 ;  /* 0x00000005ff007c0c */ /* 0x000fda000bf05300 */
[----:B------:R-:W-:Y:S05]  /*0df0*/  @!P0 BRA `(.L_x_9) ;  /* 0x00000000000c8947 */ /* 0x000fea0003800000 */
[----:B------:R-:W0:Y:S02]  /*0e00*/  LDC.64 R2, c[0x0][0x588] ;  /* 0x00016200ff027b82 */ /* 0x000e240000000a00 */
[----:B0-----:R1:W5:Y:S01]  /*0e10*/  LDG.E R2, desc[UR36][R2.64] ;  /* 0x0000002402027981 */ /* 0x001362000c1e1900 */
[----:B------:R-:W-:Y:S05]  /*0e20*/  BRA `(.L_x_8) ;  /* 0x0000000000087947 */ /* 0x000fea0003800000 */
.L_x_9:
[----:B------:R-:W-:Y:S02]  /*0e30*/  ULDC UR4, c[0x0][0x580] ;  /* 0x0001600000047ab9 */ /* 0x000fe40000000800 */
[----:B------:R-:W-:-:S07]  /*0e40*/  IMAD.U32 R2, RZ, RZ, UR4 ;  /* 0x00000004ff027e24 */ /* 0x000fce000f8e00ff */
.L_x_8:
[----:B------:R-:W-:Y:S02]  /*0e50*/  ULDC.64 UR4, c[0x0][0x5a0] ;  /* 0x0001680000047ab9 */ /* 0x000fe40000000a00 */
[----:B------:R-:W-:-:S04]  /*0e60*/  ISETP.NE.U32.AND P0, PT, RZ, UR4, PT ;  /* 0x00000004ff007c0c */ /* 0x000fc8000bf05070 */
[----:B------:R-:W-:-:S13]  /*0e70*/  ISETP.NE.AND.EX P0, PT, RZ, UR5, PT, P0 ;  /* 0x00000005ff007c0c */ /* 0x000fda000bf05300 */
[----:B------:R-:W-:Y:S05]  /*0e80*/  @!P0 BRA `(.L_x_10) ;  /* 0x00000000001c8947 */ /* 0x000fea0003800000 */
[----:B------:R-:W2:Y:S02]  /*0e90*/  LDC.64 R4, c[0x0][0x5a0] ;  /* 0x00016800ff047b82 */ /* 0x000ea40000000a00 */
[----:B--2---:R-:W2:Y:S02]  /*0ea0*/  LDG.E.64 R4, desc[UR36][R4.64] ;  /* 0x0000002404047981 */ /* 0x004ea4000c1e1b00 */
[----:B--2---:R-:W-:-:S04]  /*0eb0*/  ISETP.NE.U32.AND P0, PT, R4, RZ, PT ;  /* 0x000000ff0400720c */ /* 0x004fc80003f05070 */
[----:B------:R-:W-:-:S13]  /*0ec0*/  ISETP.NE.AND.EX P0, PT, R5, RZ, PT, P0 ;  /* 0x000000ff0500720c */ /* 0x000fda0003f05300 */
[----:B------:R-:W-:Y:S05]  /*0ed0*/  @!P0 BRA `(.L_x_10) ;  /* 0x0000000000088947 */ /* 0x000fea0003800000 */
[----:B------:R2:W5:Y:S01]  /*0ee0*/  LD.E R16, desc[UR36][R4.64] ;  /* 0x0000002404107980 */ /* 0x000562000c101900 */
[----:B------:R-:W-:Y:S05]  /*0ef0*/  BRA `(.L_x_11) ;  /* 0x0000000000247947 */ /* 0x000fea0003800000 */
.L_x_10:
[----:B------:R-:W-:Y:S02]  /*0f00*/  ULDC.64 UR4, c[0x0][0x590] ;  /* 0x0001640000047ab9 */ /* 0x000fe40000000a00 */
[----:B------:R-:W-:-:S04]  /*0f10*/  ISETP.NE.U32.AND P0, PT, RZ, UR4, PT ;  /* 0x00000004ff007c0c */ /* 0x000fc8000bf05070 */
[----:B------:R-:W-:-:S13]  /*0f20*/  ISETP.NE.AND.EX P0, PT, RZ, UR5, PT, P0 ;  /* 0x00000005ff007c0c */ /* 0x000fda000bf05300 */
[----:B------:R-:W-:Y:S05]  /*0f30*/  @!P0 BRA `(.L_x_12) ;  /* 0x00000000000c8947 */ /* 0x000fea0003800000 */
[----:B------:R-:W2:Y:S02]  /*0f40*/  LDC.64 R16, c[0x0][0x590] ;  /* 0x00016400ff107b82 */ /* 0x000ea40000000a00 */
[----:B--2---:R3:W5:Y:S01]  /*0f50*/  LDG.E R16, desc[UR36][R16.64] ;  /* 0x0000002410107981 */ /* 0x004762000c1e1900 */
[----:B------:R-:W-:Y:S05]  /*0f60*/  BRA `(.L_x_11) ;  /* 0x0000000000087947 */ /* 0x000fea0003800000 */
.L_x_12:
[----:B------:R-:W-:Y:S02]  /*0f70*/  ULDC UR4, c[0x0][0x584] ;  /* 0x0001610000047ab9 */ /* 0x000fe40000000800 */
[----:B------:R-:W-:-:S07]  /*0f80*/  IMAD.U32 R16, RZ, RZ, UR4 ;  /* 0x00000004ff107e24 */ /* 0x000fce000f8e00ff */
.L_x_11:
[----:B------:R-:W-:-:S13]  /*0f90*/  LOP3.LUT P0, RZ, R6, 0xff, RZ, 0xc0, !PT ;  /* 0x000000ff06ff7812 */ /* 0x000fda000780c0ff */
[----:B------:R-:W-:Y:S05]  /*0fa0*/  @!P0 EXIT ;  /* 0x000000000000894d */ /* 0x000fea0003800000 */
[----:B------:R-:W-:Y:S01]  /*0fb0*/  ULDC UR4, c[0x0][0x28c] ;  /* 0x0000a30000047ab9 */ /* 0x000fe20000000800 */
[----:B------:R-:W-:Y:S01]  /*0fc0*/  UMOV UR38, URZ ;  /* 0x0000003f00267c82 */ /* 0x000fe20008000000 */
[----:B------:R-:W-:Y:S01]  /*0fd0*/  UIADD3 UR4, UR4, 0x1f, URZ ;  /* 0x0000001f04047890 */ /* 0x000fe2000fffe03f */
[----:B------:R-:W-:-:S03]  /*0fe0*/  UMOV UR39, URZ ;  /* 0x0000003f00277c82 */ /* 0x000fc60008000000 */
[----:B------:R-:W-:-:S04]  /*0ff0*/  USHF.R.S32.HI UR5, URZ, 0x1f, UR4 ;  /* 0x0000001f3f057899 */ /* 0x000fc80008011404 */
[----:B------:R-:W-:-:S04]  /*1000*/  ULEA.HI UR5, UR5, UR4, URZ, 0x5 ;  /* 0x0000000405057291 */ /* 0x000fc8000f8f283f */
[----:B------:R-:W-:-:S12]  /*1010*/  USHF.R.S32.HI UR43, URZ, 0x5, UR5 ;  /* 0x000000053f2b7899 */ /* 0x000fd80008011405 */
.L_x_796:
[----:B----4-:R-:W4:Y:S01]  /*1020*/  S2R R0, SR_TID.X ;  /* 0x0000000000007919 */ /* 0x010f220000002100 */
[----:B------:R-:W0:Y:S01]  /*1030*/  S2UR UR6, SR_CgaCtaId ;  /* 0x00000000000679c3 */ /* 0x000e220000008800 */
[----:B------:R-:W-:Y:S02]  /*1040*/  UMOV UR44, 0x400 ;  /* 0x00000400002c7882 */ /* 0x000fe40000000000 */
[----:B0-----:R-:W-:Y:S01]  /*1050*/  ULEA UR44, UR6, UR44, 0x18 ;  /* 0x0000002c062c7291 */ /* 0x001fe2000f8ec03f */
[----:B----4-:R-:W-:-:S04]  /*1060*/  LOP3.LUT R0, R0, 0x80, RZ, 0xc0, !PT ;  /* 0x0000008000007812 */ /* 0x010fc800078ec0ff */
[----:B------:R-:W-:-:S06]  /*1070*/  SHF.R.U32.HI R0, RZ, 0x7, R0 ;  /* 0x00000007ff007819 */ /* 0x000fcc0000011600 */
[----:B------:R-:W0:Y:S02]  /*1080*/  SHFL.IDX PT, R0, R0, RZ, 0x1f ;  /* 0x00001fff00007589 */ /* 0x000e2400000e0000 */
[----:B0-----:R-:W-:-:S13]  /*1090*/  R2UR UR4, R0 ;  /* 0x00000000000472ca */ /* 0x001fda00000e0000 */
[----:B------:R-:W-:-:S04]  /*10a0*/  ULEA.HI UR5, UR4, UR4, URZ, 0x1 ;  /* 0x0000000404057291 */ /* 0x000fc8000f8f083f */
[----:B------:R-:W-:-:S04]  /*10b0*/  ULOP3.LUT UR5, UR5, 0xffffe, URZ, 0xc0, !UPT ;  /* 0x000ffffe05057892 */ /* 0x000fc8000f8ec03f */
[----:B------:R-:W-:-:S03]  /*10c0*/  UIADD3 UR5, UR4, -UR5, URZ ;  /* 0x8000000504057290 */ /* 0x000fc6000fffe03f */
[----:B------:R-:W-:Y:S01]  /*10d0*/  ULDC UR4, c[0x0][0x28c] ;  /* 0x0000a30000047ab9 */ /* 0x000fe20000000800 */
[----:B------:R-:W-:Y:S01]  /*10e0*/  ULEA UR5, UR5, UR44, 0xc ;  /* 0x0000002c05057291 */ /* 0x000fe2000f8e603f */
[----:B------:R-:W-:-:S03]  /*10f0*/  ISETP.LT.AND P0, PT, RZ, UR4, PT ;  /* 0x00000004ff007c0c */ /* 0x000fc6000bf01270 */
[----:B------:R-:W-:-:S04]  /*1100*/  UIADD3 UR5, UR5, 0x100, URZ ;  /* 0x0000010005057890 */ /* 0x000fc8000fffe03f */
[----:B------:R-:W-:-:S04]  /*1110*/  USHF.R.U32.HI UR5, URZ, 0x4, UR5 ;  /* 0x000000043f057899 */ /* 0x000fc80008011605 */
[----:B------:R-:W-:Y:S02]  /*1120*/  ULOP3.LUT UR46, UR5, 0x3fff, URZ, 0xc0, !UPT ;  /* 0x00003fff052e7892 */ /* 0x000fe4000f8ec03f */
[----:B-1-3-5:R-:W-:Y:S10]  /*1130*/  @P0 BRA `(.L_x_13) ;  /* 0x0000000000400947 */ /* 0x02aff40003800000 */
[----:B------:R-:W-:Y:S01]  /*1140*/  MOV R0, 0x0 ;  /* 0x0000000000007802 */ /* 0x000fe20000000f00 */
[----:B------:R-:W-:Y:S01]  /*1150*/  ULDC.64 UR4, c[0x4][0x68] ;  /* 0x01001a0000047ab9 */ /* 0x000fe20000000a00 */
[----:B------:R-:W-:Y:S01]  /*1160*/  ULDC.64 UR6, c[0x4][0x8] ;  /* 0x0100020000067ab9 */ /* 0x000fe20000000a00 */
[----:B--2---:R-:W-:Y:S01]  /*1170*/  IMAD.U32 R4, RZ, RZ, UR4 ;  /* 0x00000004ff047e24 */ /* 0x004fe2000f8e00ff */
[----:B------:R0:W2:Y:S01]  /*1180*/  LDC.64 R14, c[0x4][R0] ;  /* 0x01000000000e7b82 */ /* 0x0000a20000000a00 */
[----:B------:R-:W-:Y:S01]  /*1190*/  IMAD.U32 R5, RZ, RZ, UR5 ;  /* 0x00000005ff057e24 */ /* 0x000fe2000f8e00ff */
[----:B------:R-:W-:Y:S01]  /*11a0*/  ULDC.64 UR4, c[0x4][0x70] ;  /* 0x01001c0000047ab9 */ /* 0x000fe20000000a00 */
[----:B------:R-:W-:Y:S02]  /*11b0*/  IMAD.U32 R10, RZ, RZ, UR6 ;  /* 0x00000006ff0a7e24 */ /* 0x000fe4000f8e00ff */
[----:B------:R-:W-:Y:S02]  /*11c0*/  IMAD.U32 R6, RZ, RZ, UR4 ;  /* 0x00000004ff067e24 */ /* 0x000fe4000f8e00ff */
[----:B------:R-:W-:-:S02]  /*11d0*/  IMAD.U32 R7, RZ, RZ, UR5 ;  /* 0x00000005ff077e24 */ /* 0x000fc4000f8e00ff */
[----:B------:R-:W-:Y:S02]  /*11e0*/  IMAD.U32 R11, RZ, RZ, UR7 ;  /* 0x00000007ff0b7e24 */ /* 0x000fe4000f8e00ff */
[----:B------:R-:W-:Y:S02]  /*11f0*/  IMAD.MOV.U32 R8, RZ, RZ, 0x1e1 ;  /* 0x000001e1ff087424 */ /* 0x000fe400078e00ff */
[----:B------:R-:W-:Y:S02]  /*1200*/  IMAD.MOV.U32 R12, RZ, RZ, 0x1 ;  /* 0x00000001ff0c7424 */ /* 0x000fe400078e00ff */
[----:B0-----:R-:W-:-:S07]  /*1210*/  IMAD.MOV.U32 R13, RZ, RZ, RZ ;  /* 0x000000ffff0d7224 */ /* 0x001fce00078e00ff */
[----:B------:R-:W-:-:S07]  /*1220*/  LEPC R20, `(.L_x_13) ;  /* 0x000000001014794e */ /* 0x000fce0000000000 */
[----:B-123-5:R-:W-:Y:S05]  /*1230*/  CALL.ABS.NOINC R14 ;  /* 0x000000000e007343 */ /* 0x02efea0003c00000 */
.L_x_13:
[----:B------:R-:W-:-:S06]  /*1240*/  ULOP3.LUT UR4, UR40, 0x1, URZ, 0xfc, !UPT ;  /* 0x0000000128047892 */ /* 0x000fcc000f8efc3f */
[----:B------:R-:W-:-:S05]  /*1250*/  IMAD.U32 R0, RZ, RZ, UR4 ;  /* 0x00000004ff007e24 */ /* 0x000fca000f8e00ff */
[----:B------:R-:W-:-:S13]  /*1260*/  ISETP.NE.AND P0, PT, R0, 0x3, PT ;  /* 0x000000030000780c */ /* 0x000fda0003f05270 */
[----:B------:R-:W-:Y:S05]  /*1270*/  @!P0 BRA `(.L_x_14) ;  /* 0x0000000000048947 */ /* 0x000fea0003800000 */
[----:B------:R-:W-:Y:S01]  /*1280*/  BPT.TRAP 0x1 ;  /* 0x000000040000795c */ /* 0x000fe20000300000 */
.L_x_14:
[----:B-1----:R-:W-:Y:S02]  /*1290*/  IMAD.U32 R3, RZ, RZ, UR39 ;  /* 0x00000027ff037e24 */ /* 0x002fe4000f8e00ff */
[----:B------:R-:W-:-:S03]  /*12a0*/  IMAD.U32 R0, RZ, RZ, UR38 ;  /* 0x00000026ff007e24 */ /* 0x000fc6000f8e00ff */
[----:B------:R-:W-:Y:S02]  /*12b0*/  LEA R3, R3, UR44, 0x3 ;  /* 0x0000002c03037c11 */ /* 0x000fe4000f8e18ff */
[----:B------:R-:W-:-:S04]  /*12c0*/  SHF.L.U32 R0, R0, 0x1f, RZ ;  /* 0x0000001f00007819 */ /* 0x000fc800000006ff */
[----:B------:R0:W1:Y:S01]  /*12d0*/  SYNCS.PHASECHK.TRANS64.TRYWAIT P1, [R3+URZ], R0 ;  /* 0x00000000030075a7 */ /* 0x000062000802017f */
[----:B------:R-:W-:Y:S05]  /*12e0*/  @!P0 BRA `(.L_x_15) ;  /* 0x0000000000048947 */ /* 0x000fea0003800000 */
[----:B------:R-:W-:Y:S01]  /*12f0*/  BPT.TRAP 0x1 ;  /* 0x000000040000795c */ /* 0x000fe20000300000 */
.L_x_15:
[----:B-1----:R-:W-:Y:S05]  /*1300*/  @P1 BRA `(.L_x_16) ;  /* 0x0000000000081947 */ /* 0x002fea0003800000 */
[----:B------:R-:W1:Y:S02]  /*1310*/  SYNCS.PHASECHK.TRANS64.TRYWAIT P1, [R3+URZ], R0 ;  /* 0x00000000030075a7 */ /* 0x000e64000802017f */
[----:B-1----:R-:W-:Y:S05]  /*1320*/  @!P1 BRA `(.L_x_17) ;  /* 0x0000022800e49947 */ /* 0x002fea0003800000 */
.L_x_16:
[----:B------:R-:W-:-:S04]  /*1330*/  UISETP.LT.AND UP0, UPT, UR43, 0x1, UPT ;  /* 0x000000012b00788c */ /* 0x000fc8000bf01270 */
[----:B------:R-:W-:-:S06]  /*1340*/  USEL UR4, UR43, 0x1, UP0 ;  /* 0x000000012b047887 */ /* 0x000fcc0008000000 */
[----:B--2---:R-:W-:Y:S01]  /*1350*/  IMAD.U32 R5, RZ, RZ, UR4 ;  /* 0x00000004ff057e24 */ /* 0x004fe2000f8e00ff */
[----:B------:R-:W-:Y:S05]  /*1360*/  WARPSYNC.ALL ;  /* 0x0000000000007948 */ /* 0x000fea0003800000 */
[----:B------:R-:W-:-:S04]  /*1370*/  IADD3 R5, -R5, UR43, RZ ;  /* 0x0000002b05057c10 */ /* 0x000fc8000fffe1ff */
[----:B------:R-:W-:Y:S01]  /*1380*/  ISETP.GE.AND P1, PT, R5, 0x1, PT ;  /* 0x000000010500780c */ /* 0x000fe20003f26270 */
[----:B------:R-:W-:Y:S01]  /*1390*/  UIADD3 UR4, UR44, 0x14100, URZ ;  /* 0x000141002c047890 */ /* 0x000fe2000fffe03f */
[----:B------:R-:W-:Y:S01]  /*13a0*/  WARPGROUP.ARRIVE ;  /* 0x00000000000079c5 */ /* 0x000fe20000000000 */
[----:B------:R-:W-:Y:S01]  /*13b0*/  UMOV UR9, 0x80000020 ;  /* 0x8000002000097882 */ /* 0x000fe20000000000 */
[----:B------:R-:W-:Y:S01]  /*13c0*/  UMOV UR11, 0x80000020 ;  /* 0x80000020000b7882 */ /* 0x000fe20000000000 */
[----:B------:R-:W-:Y:S01]  /*13d0*/  USHF.R.U32.HI UR4, URZ, 0x4, UR4 ;  /* 0x000000043f047899 */ /* 0x000fe20008011604 */
[----:B------:R2:W-:Y:S01]  /*13e0*/  STL [R1+0x448], R22 ;  /* 0x0004481601007387 */ /* 0x0005e20000100800 */
[----:B------:R-:W-:Y:S01]  /*13f0*/  UMOV UR13, UR9 ;  /* 0x00000009000d7c82 */ /* 0x000fe20008000000 */
[----:B------:R-:W-:Y:S01]  /*1400*/  UMOV UR15, 0x80000020 ;  /* 0x80000020000f7882 */ /* 0x000fe20000000000 */
[----:B------:R-:W-:Y:S01]  /*1410*/  ULOP3.LUT UR5, UR4, 0x3fff, URZ, 0xc0, !UPT ;  /* 0x00003fff04057892 */ /* 0x000fe2000f8ec03f */
[----:B------:R3:W-:Y:S01]  /*1420*/  STL [R1+0x444], R17 ;  /* 0x0004441101007387 */ /* 0x0007e20000100800 */
[----:B------:R-:W-:-:S02]  /*1430*/  ULOP3.LUT UR4, UR46, 0x10000, URZ, 0xfc, !UPT ;  /* 0x000100002e047892 */ /* 0x000fc4000f8efc3f */
[----:B------:R-:W-:Y:S01]  /*1440*/  ULOP3.LUT UR5, UR5, 0x10000, URZ, 0xfc, !UPT ;  /* 0x0001000005057892 */ /* 0x000fe2000f8efc3f */
[----:B-----5:R4:W-:Y:S01]  /*1450*/  STL [R1+0x440], R16 ;  /* 0x0004401001007387 */ /* 0x0209e20000100800 */
[----:B------:R-:W-:Y:S02]  /*1460*/  ULEA UR6, UR39, UR4, 0xa ;  /* 0x0000000427067291 */ /* 0x000fe4000f8e503f */
[----:B------:R-:W-:Y:S01]  /*1470*/  UIMAD UR7, UR39, 0x600, UR5 ;  /* 0x00000600270778a4 */ /* 0x000fe2000f8e0205 */
[----:B------:R0:W-:Y:S03]  /*1480*/  STL [R1+0x43c], R5 ;  /* 0x00043c0501007387 */ /* 0x0001e60000100800 */
[----:B------:R-:W-:Y:S01]  /*1490*/  UIADD3 UR14, UR7, 0x300, URZ ;  /* 0x00000300070e7890 */ /* 0x000fe2000fffe03f */
[----:B------:R1:W-:Y:S01]  /*14a0*/  STL [R1+0x438], R2 ;  /* 0x0004380201007387 */ /* 0x0003e20000100800 */
[----:B------:R-:W-:Y:S01]  /*14b0*/  UMOV UR8, UR6 ;  /* 0x0000000600087c82 */ /* 0x000fe20008000000 */
[----:B------:R-:W-:Y:S01]  /*14c0*/  UMOV UR10, UR7 ;  /* 0x00000007000a7c82 */ /* 0x000fe20008000000 */
[----:B------:R-:W-:Y:S01]  /*14d0*/  UMOV UR12, UR8 ;  /* 0x00000008000c7c82 */ /* 0x000fe20008000000 */
[----:B------:R-:W-:Y:S03]  /*14e0*/  HGMMA.64x192x16.F32.BF16 R100, gdesc[UR8], RZ, !UPT, gsb0 ;  /* 0x02e00000086479f0 */ /* 0x000fe6000c0018ff */
[----:B------:R-:W-:-:S02]  /*14f0*/  WARPGROUP.DEPBAR.LE gsb0, 0x0 ;  /* 0x00008000000079c5 */ /* 0x000fc40000010000 */
[----:B------:R-:W-:Y:S02]  /*1500*/  IMAD.MOV.U32 R76, RZ, RZ, R120 ;  /* 0x000000ffff4c7224 */ /* 0x000fe400078e0078 */
[----:B------:R-:W-:Y:S02]  /*1510*/  IMAD.MOV.U32 R75, RZ, RZ, R121 ;  /* 0x000000ffff4b7224 */ /* 0x000fe400078e0079 */
[----:B------:R-:W-:Y:S02]  /*1520*/  IMAD.MOV.U32 R74, RZ, RZ, R122 ;  /* 0x000000ffff4a7224 */ /* 0x000fe400078e007a */
[----:B------:R-:W-:Y:S02]  /*1530*/  IMAD.MOV.U32 R73, RZ, RZ, R123 ;  /* 0x000000ffff497224 */ /* 0x000fe400078e007b */
[----:B------:R-:W-:Y:S02]  /*1540*/  IMAD.MOV.U32 R72, RZ, RZ, R124 ;  /* 0x000000ffff487224 */ /* 0x000fe400078e007c */
[----:B------:R-:W-:-:S02]  /*1550*/  IMAD.MOV.U32 R71, RZ, RZ, R125 ;  /* 0x000000ffff477224 */ /* 0x000fc400078e007d */
        /* <DEDUP_REMOVED lines=48> */
[----:B--2---:R-:W-:Y:S02]  /*1860*/  IMAD.MOV.U32 R22, RZ, RZ, R174 ;  /* 0x000000ffff167224 */ /* 0x004fe400078e00ae */
[----:B------:R-:W-:Y:S02]  /*1870*/  IMAD.MOV.U32 R21, RZ, RZ, R175 ;  /* 0x000000ffff157224 */ /* 0x000fe400078e00af */
[----:B------:R-:W-:Y:S02]  /*1880*/  IMAD.MOV.U32 R20, RZ, RZ, R176 ;  /* 0x000000ffff147224 */ /* 0x000fe400078e00b0 */
[----:B------:R-:W-:Y:S02]  /*1890*/  IMAD.MOV.U32 R19, RZ, RZ, R177 ;  /* 0x000000ffff137224 */ /* 0x000fe400078e00b1 */
[----:B------:R-:W-:Y:S02]  /*18a0*/  IMAD.MOV.U32 R18, RZ, RZ, R178 ;  /* 0x000000ffff127224 */ /* 0x000fe400078e00b2 */
[----:B---3--:R-:W-:-:S02]  /*18b0*/  IMAD.MOV.U32 R17, RZ, RZ, R179 ;  /* 0x000000ffff117224 */ /* 0x008fc400078e00b3 */
[----:B----4-:R-:W-:Y:S02]  /*18c0*/  IMAD.MOV.U32 R16, RZ, RZ, R180 ;  /* 0x000000ffff107224 */ /* 0x010fe400078e00b4 */
        /* <DEDUP_REMOVED lines=10> */
[----:B0-----:R-:W-:-:S02]  /*1970*/  IMAD.MOV.U32 R5, RZ, RZ, R191 ;  /* 0x000000ffff057224 */ /* 0x001fc400078e00bf */
[----:B------:R-:W-:Y:S02]  /*1980*/  IMAD.MOV.U32 R4, RZ, RZ, R192 ;  /* 0x000000ffff047224 */ /* 0x000fe400078e00c0 */
[----:B-1----:R-:W-:Y:S02]  /*1990*/  IMAD.MOV.U32 R3, RZ, RZ, R193 ;  /* 0x000000ffff037224 */ /* 0x002fe400078e00c1 */
[----:B------:R-:W-:Y:S02]  /*19a0*/  IMAD.MOV.U32 R2, RZ, RZ, R194 ;  /* 0x000000ffff027224 */ /* 0x000fe400078e00c2 */
[----:B------:R-:W-:Y:S02]  /*19b0*/  IMAD.MOV.U32 R0, RZ, RZ, R195 ;  /* 0x000000ffff007224 */ /* 0x000fe400078e00c3 */
[----:B------:R-:W-:Y:S01]  /*19c0*/  WARPGROUP.ARRIVE ;  /* 0x00000000000079c5 */ /* 0x000fe20000000000 */
[----:B------:R-:W-:Y:S02]  /*19d0*/  IMAD.MOV.U32 R96, RZ, RZ, R100 ;  /* 0x000000ffff607224 */ /* 0x000fe400078e0064 */
[----:B------:R-:W-:-:S02]  /*19e0*/  IMAD.MOV.U32 R95, RZ, RZ, R101 ;  /* 0x000000ffff5f7224 */ /* 0x000fc400078e0065 */
[----:B------:R-:W-:Y:S01]  /*19f0*/  IMAD.MOV.U32 R94, RZ, RZ, R102 ;  /* 0x000000ffff5e7224 */ /* 0x000fe200078e0066 */
[----:B------:R-:W-:Y:S01]  /*1a00*/  HGMMA.64x192x16.F32.BF16 R120, gdesc[UR12], RZ, !UPT, gsb0 ;  /* 0x02e000000c7879f0 */ /* 0x000fe2000c0018ff */
[----:B------:R-:W-:Y:S01]  /*1a10*/  IMAD.MOV.U32 R93, RZ, RZ, R103 ;  /* 0x000000ffff5d7224 */ /* 0x000fe200078e0067 */
[----:B------:R-:W-:Y:S01]  /*1a20*/  UIADD3 UR12, UR6, 0x200, URZ ;  /* 0x00000200060c7890 */ /* 0x000fe2000fffe03f */
[----:B------:R-:W-:Y:S01]  /*1a30*/  IMAD.MOV.U32 R92, RZ, RZ, R104 ;  /* 0x000000ffff5c7224 */ /* 0x000fe200078e0068 */
[----:B------:R-:W-:Y:S01]  /*1a40*/  UMOV UR13, 0x80000020 ;  /* 0x80000020000d7882 */ /* 0x000fe20000000000 */
        /* <DEDUP_REMOVED lines=14> */
[----:B------:R-:W-:Y:S01]  /*1b30*/  IMAD.MOV.U32 R77, RZ, RZ, R119 ;  /* 0x000000ffff4d7224 */ /* 0x000fe200078e0077 */
[----:B------:R-:W-:-:S02]  /*1b40*/  WARPGROUP.DEPBAR.LE gsb0, 0x0 ;  /* 0x00008000000079c5 */ /* 0x000fc40000010000 */
[----:B------:R0:W-:Y:S04]  /*1b50*/  STL.64 [R1+0x5c8], R214 ;  /* 0x0005c8d601007387 */ /* 0x0001e80000100a00 */
[----:B------:R1:W-:Y:S04]  /*1b60*/  STL.64 [R1+0x5c0], R212 ;  /* 0x0005c0d401007387 */ /* 0x0003e80000100a00 */
[----:B------:R2:W-:Y:S04]  /*1b70*/  STL.64 [R1+0x5b8], R210 ;  /* 0x0005b8d201007387 */ /* 0x0005e80000100a00 */
[----:B------:R3:W-:Y:S01]  /*1b80*/  STL.64 [R1+0x5b0], R208 ;  /* 0x0005b0d001007387 */ /* 0x0007e20000100a00 */
[----:B0-----:R-:W-:-:S02]  /*1b90*/  IMAD.MOV.U32 R214, RZ, RZ, R2 ;  /* 0x000000ffffd67224 */ /* 0x001fc400078e0002 */
[----:B------:R-:W-:Y:S01]  /*1ba0*/  IMAD.MOV.U32 R215, RZ, RZ, R0 ;  /* 0x000000ffffd77224 */ /* 0x000fe200078e0000 */
[----:B------:R0:W-:Y:S01]  /*1bb0*/  STL.64 [R1+0x5a8], R206 ;  /* 0x0005a8ce01007387 */ /* 0x0001e20000100a00 */
[----:B-1----:R-:W-:Y:S02]  /*1bc0*/  IMAD.MOV.U32 R212, RZ, RZ, R4 ;  /* 0x000000ffffd47224 */ /* 0x002fe400078e0004 */
[----:B------:R-:W-:Y:S01]  /*1bd0*/  IMAD.MOV.U32 R213, RZ, RZ, R3 ;  /* 0x000000ffffd57224 */ /* 0x000fe200078e0003 */
[----:B------:R1:W-:Y:S01]  /*1be0*/  STL.64 [R1+0x5a0], R204 ;  /* 0x0005a0cc01007387 */ /* 0x0003e20000100a00 */
[----:B--2---:R-:W-:Y:S02]  /*1bf0*/  IMAD.MOV.U32 R210, RZ, RZ, R6 ;  /* 0x000000ffffd27224 */ /* 0x004fe400078e0006 */
[----:B------:R-:W-:Y:S01]  /*1c00*/  IMAD.MOV.U32 R211, RZ, RZ, R5 ;  /* 0x000000ffffd37224 */ /* 0x000fe200078e0005 */
[----:B------:R2:W-:Y:S01]  /*1c10*/  STL.64 [R1+0x598], R202 ;  /* 0x000598ca01007387 */ /* 0x0005e20000100a00 */
[----:B---3--:R-:W-:-:S02]  /*1c20*/  IMAD.MOV.U32 R208, RZ, RZ, R8 ;  /* 0x000000ffffd07224 */ /* 0x008fc400078e0008 */
[----:B------:R-:W-:Y:S01]  /*1c30*/  IMAD.MOV.U32 R209, RZ, RZ, R7 ;  /* 0x000000ffffd17224 */ /* 0x000fe200078e0007 */
[----:B------:R3:W-:Y:S01]  /*1c40*/  STL.64 [R1+0x590], R200 ;  /* 0x000590c801007387 */ /* 0x0007e20000100a00 */
[----:B0-----:R-:W-:Y:S02]  /*1c50*/  IMAD.MOV.U32 R206, RZ, RZ, R10 ;  /* 0x000000ffffce7224 */ /* 0x001fe400078e000a */
[----:B------:R-:W-:Y:S01]  /*1c60*/  IMAD.MOV.U32 R207, RZ, RZ, R9 ;  /* 0x000000ffffcf7224 */ /* 0x000fe200078e0009 */
[----:B------:R0:W-:Y:S01]  /*1c70*/  STL.64 [R1+0x588], R198 ;  /* 0x000588c601007387 */ /* 0x0001e20000100a00 */
[----:B-1----:R-:W-:Y:S02]  /*1c80*/  IMAD.MOV.U32 R204, RZ, RZ, R12 ;  /* 0x000000ffffcc7224 */ /* 0x002fe400078e000c */
[----:B------:R-:W-:Y:S01]  /*1c90*/  IMAD.MOV.U32 R205, RZ, RZ, R11 ;  /* 0x000000ffffcd7224 */ /* 0x000fe200078e000b */
[----:B------:R1:W-:Y:S01]  /*1ca0*/  STL.64 [R1+0x580], R196 ;  /* 0x000580c401007387 */ /* 0x0003e20000100a00 */
[----:B--2---:R-:W-:-:S02]  /*1cb0*/  IMAD.MOV.U32 R202, RZ, RZ, R14 ;  /* 0x000000ffffca7224 */ /* 0x004fc400078e000e */
[----:B------:R-:W-:Y:S01]  /*1cc0*/  IMAD.MOV.U32 R203, RZ, RZ, R13 ;  /* 0x000000ffffcb7224 */ /* 0x000fe200078e000d */
[----:B------:R2:W-:Y:S01]  /*1cd0*/  STL.64 [R1+0x578], R194 ;  /* 0x000578c201007387 */ /* 0x0005e20000100a00 */
[----:B---3--:R-:W-:Y:S02]  /*1ce0*/  IMAD.MOV.U32 R200, RZ, RZ, R16 ;  /* 0x000000ffffc87224 */ /* 0x008fe400078e0010 */
[----:B------:R-:W-:Y:S01]  /*1cf0*/  IMAD.MOV.U32 R201, RZ, RZ, R15 ;  /* 0x000000ffffc97224 */ /* 0x000fe200078e000f */
[----:B------:R3:W-:Y:S01]  /*1d00*/  STL.64 [R1+0x570], R192 ;  /* 0x000570c001007387 */ /* 0x0007e20000100a00 */
[----:B0-----:R-:W-:Y:S02]  /*1d10*/  IMAD.MOV.U32 R198, RZ, RZ, R18 ;  /* 0x000000ffffc67224 */ /* 0x001fe400078e0012 */
[----:B------:R-:W-:Y:S01]  /*1d20*/  IMAD.MOV.U32 R199, RZ, RZ, R17 ;  /* 0x000000ffffc77224 */ /* 0x000fe200078e0011 */
[----:B------:R0:W-:Y:S01]  /*1d30*/  STL.64 [R1+0x568], R190 ;  /* 0x000568be01007387 */ /* 0x0001e20000100a00 */
[----:B-1----:R-:W-:-:S02]  /*1d40*/  IMAD.MOV.U32 R196, RZ, RZ, R20 ;  /* 0x000000ffffc47224 */ /* 0x002fc400078e0014 */
[----:B------:R-:W-:Y:S01]  /*1d50*/  IMAD.MOV.U32 R197, RZ, RZ, R19 ;  /* 0x000000ffffc57224 */ /* 0x000fe200078e0013 */
[----:B------:R1:W-:Y:S01]  /*1d60*/  STL.64 [R1+0x560], R188 ;  /* 0x000560bc01007387 */ /* 0x0003e20000100a00 */
[----:B--2---:R-:W-:Y:S02]  /*1d70*/  IMAD.MOV.U32 R194, RZ, RZ, R22 ;  /* 0x000000ffffc27224 */ /* 0x004fe400078e0016 */
[----:B------:R-:W-:Y:S01]  /*1d80*/  IMAD.MOV.U32 R195, RZ, RZ, R21 ;  /* 0x000000ffffc37224 */ /* 0x000fe200078e0015 */
[----:B------:R2:W-:Y:S01]  /*1d90*/  STL.64 [R1+0x558], R186 ;  /* 0x000558ba01007387 */ /* 0x0005e20000100a00 */
[----:B---3--:R-:W-:Y:S02]  /*1da0*/  IMAD.MOV.U32 R192, RZ, RZ, R24 ;  /* 0x000000ffffc07224 */ /* 0x008fe400078e0018 */
[----:B------:R-:W-:Y:S01]  /*1db0*/  IMAD.MOV.U32 R193, RZ, RZ, R23 ;  /* 0x000000ffffc17224 */ /* 0x000fe200078e0017 */
        /* <DEDUP_REMOVED lines=99> */
[----:B------:R-:W-:Y:S01]  /*23f0*/  STL.64 [R1+0x748], R214 ;  /* 0x000748d601007387 */ /* 0x000fe20000100a00 */
[----:B-1----:R-:W-:-:S02]  /*2400*/  IMAD.MOV.U32 R124, RZ, RZ, R92 ;  /* 0x000000ffff7c7224 */ /* 0x002fc400078e005c */
[----:B------:R-:W-:Y:S01]  /*2410*/  IMAD.MOV.U32 R125, RZ, RZ, R91 ;  /* 0x000000ffff7d7224 */ /* 0x000fe200078e005b */
[----:B------:R-:W-:Y:S01]  /*2420*/  STL.64 [R1+0x740], R212 ;  /* 0x000740d401007387 */ /* 0x000fe20000100a00 */
[----:B--2---:R-:W-:Y:S02]  /*2430*/  IMAD.MOV.U32 R122, RZ, RZ, R94 ;  /* 0x000000ffff7a7224 */ /* 0x004fe400078e005e */
[----:B------:R-:W-:Y:S01]  /*2440*/  IMAD.MOV.U32 R123, RZ, RZ, R93 ;  /* 0x000000ffff7b7224 */ /* 0x000fe200078e005d */
[----:B------:R-:W-:Y:S01]  /*2450*/  STL.64 [R1+0x738], R210 ;  /* 0x000738d201007387 */ /* 0x000fe20000100a00 */
[----:B---3--:R-:W-:Y:S02]  /*2460*/  IMAD.MOV.U32 R120, RZ, RZ, R96 ;  /* 0x000000ffff787224 */ /* 0x008fe400078e0060 */
[----:B------:R-:W-:Y:S01]  /*2470*/  IMAD.MOV.U32 R121, RZ, RZ, R95 ;  /* 0x000000ffff797224 */ /* 0x000fe200078e005f */
[----:B------:R-:W-:Y:S01]  /*2480*/  STL.64 [R1+0x730], R208 ;  /* 0x000730d001007387 */ /* 0x000fe20000100a00 */
[----:B------:R-:W-:-:S03]  /*2490*/  WARPGROUP.ARRIVE ;  /* 0x00000000000079c5 */ /* 0x000fc60000000000 */
[----:B------:R-:W-:Y:S03]  /*24a0*/  STL.64 [R1+0x728], R206 ;  /* 0x000728ce01007387 */ /* 0x000fe60000100a00 */
[----:B------:R-:W-:Y:S01]  /*24b0*/  HGMMA.64x192x16.F32.BF16 R24, gdesc[UR12], RZ, !UPT, gsb0 ;  /* 0x02e000000c1879f0 */ /* 0x000fe2000c0018ff */
[----:B------:R-:W-:Y:S01]  /*24c0*/  STL.64 [R1+0x720], R204 ;  /* 0x000720cc01007387 */ /* 0x000fe20000100a00 */
[----:B------:R-:W-:Y:S01]  /*24d0*/  UMOV UR14, UR10 ;  /* 0x0000000a000e7c82 */ /* 0x000fe20008000000 */
[----:B------:R-:W-:Y:S02]  /*24e0*/  UMOV UR15, UR11 ;  /* 0x0000000b000f7c82 */ /* 0x000fe40008000000 */
[----:B------:R-:W-:Y:S04]  /*24f0*/  STL.64 [R1+0x718], R202 ;  /* 0x000718ca01007387 */ /* 0x000fe80000100a00 */
        /* <DEDUP_REMOVED lines=40> */
[----:B------:R0:W-:Y:S01]  /*2780*/  STL.64 [R1+0x5d0], R120 ;  /* 0x0005d07801007387 */ /* 0x0001e20000100a00 */
[----:B------:R-:W-:-:S02]  /*2790*/  WARPGROUP.DEPBAR.LE gsb0, 0x0 ;  /* 0x00008000000079c5 */ /* 0x000fc40000010000 */
[----:B0-----:R-:W-:-:S06]  /*27a0*/  WARPGROUP.ARRIVE ;  /* 0x00000000000079c5 */ /* 0x001fcc0000000000 */
[----:B------:R-:W-:Y:S03]  /*27b0*/  HGMMA.64x192x16.F32.BF16 R120, gdesc[UR12], RZ, !UPT, gsb0 ;  /* 0x02e000000c7879f0 */ /* 0x000fe6000c0018ff */
[----:B------:R-:W-:Y:S02]  /*27c0*/  WARPGROUP.DEPBAR.LE gsb0, 0x0 ;  /* 0x00008000000079c5 */ /* 0x000fe40000010000 */
[----:B------:R-:W-:Y:S01]  /*27d0*/  STL.64 [R1], R120 ;  /* 0x0000007801007387 */ /* 0x000fe20000100a00 */
[----:B------:R-:W-:Y:S02]  /*27e0*/  IMAD.MOV.U32 R3, RZ, RZ, R214 ;  /* 0x000000ffff037224 */ /* 0x000fe400078e00d6 */
[----:B------:R-:W-:Y:S01]  /*27f0*/  IMAD.MOV.U32 R0, RZ, RZ, R215 ;  /* 0x000000ffff007224 */ /* 0x000fe200078e00d7 */
[----:B------:R-:W-:Y:S01]  /*2800*/  STL.64 [R1+0x8], R122 ;  /* 0x0000087a01007387 */ /* 0x000fe20000100a00 */
[----:B------:R-:W-:-:S02]  /*2810*/  IMAD.MOV.U32 R6, RZ, RZ, R212 ;  /* 0x000000ffff067224 */ /* 0x000fc400078e00d4 */
[----:B------:R-:W-:Y:S01]  /*2820*/  IMAD.MOV.U32 R4, RZ, RZ, R213 ;  /* 0x000000ffff047224 */ /* 0x000fe200078e00d5 */
[----:B------:R-:W-:Y:S01]  /*2830*/  STL.64 [R1+0x10], R124 ;  /* 0x0000107c01007387 */ /* 0x000fe20000100a00 */
[----:B------:R-:W-:Y:S02]  /*2840*/  IMAD.MOV.U32 R8, RZ, RZ, R210 ;  /* 0x000000ffff087224 */ /* 0x000fe400078e00d2 */
[----:B------:R-:W-:Y:S01]  /*2850*/  IMAD.MOV.U32 R7, RZ, RZ, R211 ;  /* 0x000000ffff077224 */ /* 0x000fe200078e00d3 */
[----:B------:R-:W-:Y:S01]  /*2860*/  STL.64 [R1+0x18], R126 ;  /* 0x0000187e01007387 */ /* 0x000fe20000100a00 */
        /* <DEDUP_REMOVED lines=54> */
[----:B------:R-:W-:-:S03]  /*2bd0*/  IMAD.MOV.U32 R22, RZ, RZ, R173 ;  /* 0x000000ffff167224 */ /* 0x000fc600078e00ad */
[----:B------:R-:W-:Y:S04]  /*2be0*/  STL.64 [R1+0xb0], R164 ;  /* 0x0000b0a401007387 */ /* 0x000fe80000100a00 */
[----:B------:R-:W-:Y:S04]  /*2bf0*/  STL.64 [R1+0xb8], R166 ;  /* 0x0000b8a601007387 */ /* 0x000fe80000100a00 */
[----:B------:R-:W-:Y:S04]  /*2c00*/  STL.64 [R1+0xc0], R168 ;  /* 0x0000c0a801007387 */ /* 0x000fe80000100a00 */
[----:B------:R-:W-:Y:S04]  /*2c10*/  STL.64 [R1+0xc8], R170 ;  /* 0x0000c8aa01007387 */ /* 0x000fe80000100a00 */
[----:B------:R0:W-:Y:S04]  /*2c20*/  STL [R1+0xd0], R172 ;  /* 0x0000d0ac01007387 */ /* 0x0001e80000100800 */
[----:B------:R-:W2:Y:S04]  /*2c30*/  LDL.LU.64 R214, [R1+0x748] ;  /* 0x0007480001d67983 */ /* 0x000ea80000300a00 */
        /* <DEDUP_REMOVED lines=20> */
[----:B0-----:R-:W2:Y:S04]  /*2d80*/  LDL.LU.64 R172, [R1+0x6a0] ;  /* 0x0006a00001ac7983 */ /* 0x001ea80000300a00 */
        /* <DEDUP_REMOVED lines=25> */
[----:B------:R-:W2:Y:S01]  /*2f20*/  LDL.LU.64 R120, [R1+0x5d0] ;  /* 0x0005d00001787983 */ /* 0x000ea20000300a00 */
[----:B------:R-:W-:-:S02]  /*2f30*/  UIADD3 UR8, UR6, 0x2, URZ ;  /* 0x0000000206087890 */ /* 0x000fc4000fffe03f */
[----:B------:R-:W-:Y:S01]  /*2f40*/  UIADD3 UR10, UR7, 0x2, URZ ;  /* 0x00000002070a7890 */ /* 0x000fe2000fffe03f */
[----:B------:R-:W-:Y:S01]  /*2f50*/  UMOV UR9, 0x80000020 ;  /* 0x8000002000097882 */ /* 0x000fe20000000000 */
[----:B------:R-:W-:Y:S01]  /*2f60*/  UMOV UR11, 0x80000020 ;  /* 0x80000020000b7882 */ /* 0x000fe20000000000 */
[----:B--2---:R-:W-:-:S06]  /*2f70*/  WARPGROUP.ARRIVE ;  /* 0x00000000000079c5 */ /* 0x004fcc0000000000 */
[----:B------:R-:W-:Y:S03]  /*2f80*/  HGMMA.64x192x16.F32.BF16 R120, gdesc[UR8], R120, gsb0 ;  /* 0x02e00000087879f0 */ /* 0x000fe60008001878 */
[----:B------:R-:W-:Y:S02]  /*2f90*/  WARPGROUP.DEPBAR.LE gsb0, 0x0 ;  /* 0x00008000000079c5 */ /* 0x000fe40000010000 */
        /* <DEDUP_REMOVED lines=47> */
[----:B------:R0:W-:Y:S04]  /*3290*/  STL.64 [R1+0x2f8], R214 ;  /* 0x0002f8d601007387 */ /* 0x0001e80000100a00 */
        /* <DEDUP_REMOVED lines=48> */
[----:B------:R-:W-:Y:S01]  /*35a0*/  UIADD3 UR14, UR7, 0x302, URZ ;  /* 0x00000302070e7890 */ /* 0x000fe2000fffe03f */
[----:B------:R-:W-:Y:S01]  /*35b0*/  UMOV UR12, UR8 ;  /* 0x00000008000c7c82 */ /* 0x000fe20008000000 */
[----:B------:R-:W-:Y:S01]  /*35c0*/  UMOV UR13, UR9 ;  /* 0x00000009000d7c82 */ /* 0x000fe20008000000 */
        /* <DEDUP_REMOVED lines=42> */
[----:B0-----:R-:W2:Y:S04]  /*3870*/  LDL.LU R140, [R1] ;  /* 0x00000000018c7983 */ /* 0x001ea80000300800 */
[----:B------:R-:W2:Y:S04]  /*3880*/  LDL.LU R141, [R1+0x4] ;  /* 0x00000400018d7983 */ /* 0x000ea80000300800 */
        /* <DEDUP_REMOVED lines=50> */
[----:B------:R-:W2:Y:S01]  /*3bb0*/  LDL.LU R192, [R1+0xd0] ;  /* 0x0000d00001c07983 */ /* 0x000ea20000300800 */
[----:B------:R-:W-:Y:S01]  /*3bc0*/  UIADD3 UR12, UR6, 0x202, URZ ;  /* 0x00000202060c7890 */ /* 0x000fe2000fffe03f */
[----:B------:R-:W-:Y:S01]  /*3bd0*/  WARPGROUP.ARRIVE ;  /* 0x00000000000079c5 */ /* 0x000fe20000000000 */
[----:B------:R-:W-:Y:S01]  /*3be0*/  UMOV UR13, 0x80000020 ;  /* 0x80000020000d7882 */ /* 0x000fe20000000000 */
[----:B------:R-:W-:-:S02]  /*3bf0*/  IMAD.MOV.U32 R198, RZ, RZ, R235 ;  /* 0x000000ffffc67224 */ /* 0x000fc400078e00eb */
[----:B------:R-:W-:Y:S02]  /*3c00*/  IMAD.MOV.U32 R199, RZ, RZ, R234 ;  /* 0x000000ffffc77224 */ /* 0x000fe400078e00ea */
[----:B------:R-:W-:Y:S02]  /*3c10*/  IMAD.MOV.U32 R200, RZ, RZ, R233 ;  /* 0x000000ffffc87224 */ /* 0x000fe400078e00e9 */
[----:B------:R-:W-:Y:S01]  /*3c20*/  HGMMA.64x192x16.F32.BF16 R24, gdesc[UR12], R24, gsb0 ;  /* 0x02e000000c1879f0 */ /* 0x000fe20008001818 */
        /* <DEDUP_REMOVED lines=19> */
[----:B------:R-:W-:Y:S01]  /*3d60*/  IMAD.MOV.U32 R197, RZ, RZ, R2 ;  /* 0x000000ffffc57224 */ /* 0x000fe200078e0002 */
[----:B------:R-:W-:Y:S01]  /*3d70*/  UMOV UR8, UR12 ;  /* 0x0000000c00087c82 */ /* 0x000fe20008000000 */
[----:B------:R-:W-:Y:S01]  /*3d80*/  IMAD.MOV.U32 R218, RZ, RZ, R23 ;  /* 0x000000ffffda7224 */ /* 0x000fe200078e0017 */
[----:B------:R-:W-:Y:S01]  /*3d90*/  UMOV UR9, UR13 ;  /* 0x0000000d00097c82 */ /* 0x000fe20008000000 */
[----:B------:R-:W-:Y:S01]  /*3da0*/  IMAD.MOV.U32 R219, RZ, RZ, R21 ;  /* 0x000000ffffdb7224 */ /* 0x000fe200078e0015 */
[----:B------:R0:W5:Y:S01]  /*3db0*/  LDL.LU R22, [R1+0x448] ;  /* 0x0004480001167983 */ /* 0x0001620000300800 */
[----:B------:R-:W-:-:S02]  /*3dc0*/  IMAD.MOV.U32 R220, RZ, RZ, R20 ;  /* 0x000000ffffdc7224 */ /* 0x000fc400078e0014 */
[----:B------:R-:W-:Y:S01]  /*3dd0*/  IMAD.MOV.U32 R221, RZ, RZ, R19 ;  /* 0x000000ffffdd7224 */ /* 0x000fe200078e0013 */
[----:B------:R0:W5:Y:S01]  /*3de0*/  LDL.LU R17, [R1+0x444] ;  /* 0x0004440001117983 */ /* 0x0001620000300800 */
[----:B------:R-:W-:Y:S02]  /*3df0*/  IMAD.MOV.U32 R222, RZ, RZ, R18 ;  /* 0x000000ffffde7224 */ /* 0x000fe400078e0012 */
[----:B------:R-:W-:Y:S01]  /*3e00*/  IMAD.MOV.U32 R223, RZ, RZ, R15 ;  /* 0x000000ffffdf7224 */ /* 0x000fe200078e000f */
[----:B------:R0:W5:Y:S01]  /*3e10*/  LDL.LU R16, [R1+0x440] ;  /* 0x0004400001107983 */ /* 0x0001620000300800 */
[----:B------:R-:W-:Y:S02]  /*3e20*/  IMAD.MOV.U32 R224, RZ, RZ, R14 ;  /* 0x000000ffffe07224 */ /* 0x000fe400078e000e */
[----:B------:R-:W-:Y:S01]  /*3e30*/  IMAD.MOV.U32 R225, RZ, RZ, R13 ;  /* 0x000000ffffe17224 */ /* 0x000fe200078e000d */
[----:B------:R0:W5:Y:S01]  /*3e40*/  LDL.LU R5, [R1+0x43c] ;  /* 0x00043c0001057983 */ /* 0x0001620000300800 */
[----:B------:R-:W-:-:S02]  /*3e50*/  IMAD.MOV.U32 R226, RZ, RZ, R12 ;  /* 0x000000ffffe27224 */ /* 0x000fc400078e000c */
[----:B------:R-:W-:Y:S01]  /*3e60*/  IMAD.MOV.U32 R227, RZ, RZ, R11 ;  /* 0x000000ffffe37224 */ /* 0x000fe200078e000b */
[----:B------:R0:W5:Y:S01]  /*3e70*/  LDL.LU R2, [R1+0x438] ;  /* 0x0004380001027983 */ /* 0x0001620000300800 */
[----:B------:R-:W-:Y:S02]  /*3e80*/  IMAD.MOV.U32 R228, RZ, RZ, R10 ;  /* 0x000000ffffe47224 */ /* 0x000fe400078e000a */
[----:B------:R-:W-:Y:S02]  /*3e90*/  IMAD.MOV.U32 R229, RZ, RZ, R9 ;  /* 0x000000ffffe57224 */ /* 0x000fe400078e0009 */
[----:B------:R-:W-:Y:S02]  /*3ea0*/  IMAD.MOV.U32 R230, RZ, RZ, R8 ;  /* 0x000000ffffe67224 */ /* 0x000fe400078e0008 */
[----:B------:R-:W-:Y:S02]  /*3eb0*/  IMAD.MOV.U32 R231, RZ, RZ, R7 ;  /* 0x000000ffffe77224 */ /* 0x000fe400078e0007 */
[----:B------:R-:W-:-:S02]  /*3ec0*/  IMAD.MOV.U32 R232, RZ, RZ, R6 ;  /* 0x000000ffffe87224 */ /* 0x000fc400078e0006 */
[----:B------:R-:W-:Y:S02]  /*3ed0*/  IMAD.MOV.U32 R233, RZ, RZ, R4 ;  /* 0x000000ffffe97224 */ /* 0x000fe400078e0004 */
[----:B------:R-:W-:Y:S02]  /*3ee0*/  IMAD.MOV.U32 R234, RZ, RZ, R3 ;  /* 0x000000ffffea7224 */ /* 0x000fe400078e0003 */
[----:B------:R-:W-:Y:S01]  /*3ef0*/  IMAD.MOV.U32 R235, RZ, RZ, R0 ;  /* 0x000000ffffeb7224 */ /* 0x000fe200078e0000 */
[----:B------:R-:W-:-:S05]  /*3f00*/  WARPGROUP.DEPBAR.LE gsb0, 0x0 ;  /* 0x00008000000079c5 */ /* 0x000fca0000010000 */
[----:B--2---:R-:W-:-:S06]  /*3f10*/  WARPGROUP.ARRIVE ;  /* 0x00000000000079c5 */ /* 0x004fcc0000000000 */
[----:B------:R-:W-:Y:S03]  /*3f20*/  HGMMA.64x192x16.F32.BF16 R140, gdesc[UR8], R140, gsb0 ;  /* 0x02e00000088c79f0 */ /* 0x000fe6000800188c */
[----:B------:R-:W-:Y:S02]  /*3f30*/  WARPGROUP.DEPBAR.LE gsb0, 0x0 ;  /* 0x00008000000079c5 */ /* 0x000fe40000010000 */
[----:B------:R-:W-:Y:S04]  /*3f40*/  STL.64 [R1], R140 ;  /* 0x0000008c01007387 */ /* 0x000fe80000100a00 */
        /* <DEDUP_REMOVED lines=47> */
[----:B-1----:R0:W5:Y:S04]  /*4240*/  LDL.LU.64 R214, [R1+0x430] ;  /* 0x0004300001d67983 */ /* 0x0021680000300a00 */
[----:B------:R0:W5:Y:S04]  /*4250*/  LDL.LU.64 R212, [R1+0x428] ;  /* 0x0004280001d47983 */ /* 0x0001680000300a00 */
        /* <DEDUP_REMOVED lines=35> */
[----:B------:R0:W5:Y:S01]  /*4490*/  LDL.LU.64 R140, [R1+0x308] ;  /* 0x00030800018c7983 */ /* 0x0001620000300a00 */
[----:B------:R-:W-:Y:S05]  /*44a0*/  @!P1 BRA `(.L_x_18) ;  /* 0x0000003c006c9947 */ /* 0x000fea0003800000 */
[----:B------:R-:W-:Y:S01]  /*44b0*/  UIADD3 UR6, UR39, 0x1, URZ ;  /* 0x0000000127067890 */ /* 0x000fe2000fffe03f */
[----:B-----5:R-:W-:-:S03]  /*44c0*/  IMAD.MOV.U32 R0, RZ, RZ, R5 ;  /* 0x000000ffff007224 */ /* 0x020fc600078e0005 */
[----:B------:R-:W-:-:S04]  /*44d0*/  UISETP.NE.AND UP0, UPT, UR6, 0x5, UPT ;  /* 0x000000050600788c */ /* 0x000fc8000bf05270 */
[----:B------:R-:W-:Y:S02]  /*44e0*/  USEL UR7, URZ, 0x1, UP0 ;  /* 0x000000013f077887 */ /* 0x000fe40008000000 */
[----:B------:R-:W-:Y:S02]  /*44f0*/  USEL UR6, UR6, URZ, UP0 ;  /* 0x0000003f06067287 */ /* 0x000fe40008000000 */
[----:B------:R-:W-:-:S06]  /*4500*/  ULOP3.LUT UR7, UR38, UR7, URZ, 0x3c, !UPT ;  /* 0x0000000726077292 */ /* 0x000fcc000f8e3c3f */
[----:B------:R-:W-:Y:S01]  /*4510*/  IMAD.U32 R3, RZ, RZ, UR7 ;  /* 0x00000007ff037e24 */ /* 0x000fe2000f8e00ff */
[----:B------:R-:W-:-:S06]  /*4520*/  UMOV UR7, UR39 ;  /* 0x0000002700077c82 */ /* 0x000fcc0008000000 */
.L_x_25:
[----:B------:R-:W-:Y:S05]  /*4530*/  @!P0 BRA `(.L_x_19) ;  /* 0x0000000000048947 */ /* 0x000fea0003800000 */
[----:B------:R-:W-:Y:S01]  /*4540*/  BPT.TRAP 0x1 ;  /* 0x000000040000795c */ /* 0x000fe20000300000 */
.L_x_19:
[----:B------:R-:W-:Y:S01]  /*4550*/  ULEA UR8, UR6, UR44, 0x3 ;  /* 0x0000002c06087291 */ /* 0x000fe2000f8e183f */
[----:B------:R-:W-:-:S08]  /*4560*/  SHF.L.U32 R4, R3, 0x1f, RZ ;  /* 0x0000001f03047819 */ /* 0x000fd000000006ff */
[----:B------:R1:W2:Y:S01]  /*4570*/  SYNCS.PHASECHK.TRANS64.TRYWAIT P1, [UR8], R4 ;  /* 0x00000004ff0075a7 */ /* 0x0002a20008020148 */
[----:B------:R-:W-:Y:S05]  /*4580*/  @!P0 BRA `(.L_x_20) ;  /* 0x0000000000048947 */ /* 0x000fea0003800000 */
[----:B------:R-:W-:Y:S01]  /*4590*/  BPT.TRAP 0x1 ;  /* 0x000000040000795c */ /* 0x000fe20000300000 */
.L_x_20:
[----:B--2---:R-:W-:Y:S05]  /*45a0*/  @P1 BRA `(.L_x_21) ;  /* 0x0000000000081947 */ /* 0x004fea0003800000 */
[----:B------:R-:W2:Y:S02]  /*45b0*/  SYNCS.PHASECHK.TRANS64.TRYWAIT P1, [UR8], R4 ;  /* 0x00000004ff0075a7 */ /* 0x000ea40008020148 */
[----:B--2---:R-:W-:Y:S05]  /*45c0*/  @!P1 BRA `(.L_x_22) ;  /* 0x000001f800509947 */ /* 0x004fea0003800000 */
.L_x_21:
        /* <DEDUP_REMOVED lines=48> */
[----:B---3--:R-:W3:Y:S04]  /*48d0*/  LDL.LU.64 R24, [R1+0x180] ;  /* 0x0001800001187983 */ /* 0x008ee80000300a00 */
[----:B------:R-:W3:Y:S04]  /*48e0*/  LDL.LU.64 R26, [R1+0x188] ;  /* 0x00018800011a7983 */ /* 0x000ee80000300a00 */
        /* <DEDUP_REMOVED lines=45> */
[----:B------:R-:W3:Y:S01]  /*4bc0*/  LDL.LU.64 R118, [R1+0x2f8] ;  /* 0x0002f80001767983 */ /* 0x000ee20000300a00 */
[----:B------:R-:W-:-:S02]  /*4bd0*/  ULEA UR16, UR6, UR4, 0xa ;  /* 0x0000000406107291 */ /* 0x000fc4000f8e503f */
[----:B------:R-:W-:Y:S01]  /*4be0*/  UIMAD UR17, UR6, 0x600, UR5 ;  /* 0x00000600061178a4 */ /* 0x000fe2000f8e0205 */
[----:B------:R-:W-:Y:S01]  /*4bf0*/  STL [R1+0x450], R22 ;  /* 0x0004501601007387 */ /* 0x000fe20000100800 */
[----:B------:R-:W-:Y:S01]  /*4c00*/  UMOV UR9, 0x80000020 ;  /* 0x8000002000097882 */ /* 0x000fe20000000000 */
[----:B------:R-:W-:Y:S02]  /*4c10*/  UMOV UR11, 0x80000020 ;  /* 0x80000020000b7882 */ /* 0x000fe40000000000 */
[----:B------:R-:W-:Y:S02]  /*4c20*/  UMOV UR8, UR16 ;  /* 0x0000001000087c82 */ /* 0x000fe40008000000 */
[----:B------:R-:W-:Y:S01]  /*4c30*/  UMOV UR10, UR17 ;  /* 0x00000011000a7c82 */ /* 0x000fe20008000000 */
[----:B------:R-:W-:Y:S01]  /*4c40*/  UIADD3 UR14, UR17, 0x300, URZ ;  /* 0x00000300110e7890 */ /* 0x000fe2000fffe03f */
[----:B------:R-:W-:Y:S01]  /*4c50*/  STL [R1+0x44c], R17 ;  /* 0x00044c1101007387 */ /* 0x000fe20000100800 */
[----:B------:R-:W-:Y:S01]  /*4c60*/  UMOV UR12, UR8 ;  /* 0x00000008000c7c82 */ /* 0x000fe20008000000 */
[----:B------:R-:W-:Y:S01]  /*4c70*/  UMOV UR13, UR9 ;  /* 0x00000009000d7c82 */ /* 0x000fe20008000000 */
[----:B------:R-:W-:Y:S01]  /*4c80*/  UMOV UR15, 0x80000020 ;  /* 0x80000020000f7882 */ /* 0x000fe20000000000 */
[----:B------:R-:W-:Y:S04]  /*4c90*/  STL [R1+0x448], R16 ;  /* 0x0004481001007387 */ /* 0x000fe80000100800 */
[----:B------:R-:W-:Y:S04]  /*4ca0*/  STL [R1+0x444], R5 ;  /* 0x0004440501007387 */ /* 0x000fe80000100800 */
[----:B------:R-:W-:Y:S04]  /*4cb0*/  STL [R1+0x440], R3 ;  /* 0x0004400301007387 */ /* 0x000fe80000100800 */
[----:B------:R4:W-:Y:S04]  /*4cc0*/  STL [R1+0x43c], R2 ;  /* 0x00043c0201007387 */ /* 0x0009e80000100800 */
[----:B------:R0:W-:Y:S01]  /*4cd0*/  STL [R1+0x438], R0 ;  /* 0x0004380001007387 */ /* 0x0001e20000100800 */
[----:B---3--:R-:W-:-:S06]  /*4ce0*/  WARPGROUP.ARRIVE ;  /* 0x00000000000079c5 */ /* 0x008fcc0000000000 */
[----:B------:R-:W-:Y:S03]  /*4cf0*/  HGMMA.64x192x16.F32.BF16 R24, gdesc[UR8], R24, gsb0 ;  /* 0x02e00000081879f0 */ /* 0x000fe60008001818 */
[----:B------:R-:W-:Y:S02]  /*4d00*/  WARPGROUP.DEPBAR.LE gsb0, 0x0 ;  /* 0x00008000000079c5 */ /* 0x000fe40000010000 */
[----:B------:R-:W-:Y:S01]  /*4d10*/  WARPGROUP.ARRIVE ;  /* 0x00000000000079c5 */ /* 0x000fe20000000000 */
[----:B------:R-:W-:Y:S01]  /*4d20*/  STL.64 [R1+0x180], R24 ;  /* 0x0001801801007387 */ /* 0x000fe20000100a00 */
[----:B----4-:R-:W-:Y:S02]  /*4d30*/  IMAD.MOV.U32 R2, RZ, RZ, R118 ;  /* 0x000000ffff027224 */ /* 0x010fe400078e0076 */
[----:B0-----:R-:W-:Y:S01]  /*4d40*/  IMAD.MOV.U32 R0, RZ, RZ, R119 ;  /* 0x000000ffff007224 */ /* 0x001fe200078e0077 */
[----:B------:R-:W-:Y:S10]  /*4d50*/  STL.64 [R1+0x188], R26 ;  /* 0x0001881a01007387 */ /* 0x000ff40000100a00 */
[----:B------:R-:W-:Y:S01]  /*4d60*/  HGMMA.64x192x16.F32.BF16 R120, gdesc[UR12], R120, gsb0 ;  /* 0x02e000000c7879f0 */ /* 0x000fe20008001878 */
[----:B-12---:R-:W-:Y:S01]  /*4d70*/  IMAD.MOV.U32 R4, RZ, RZ, R116 ;  /* 0x000000ffff047224 */ /* 0x006fe200078e0074 */
        /* <DEDUP_REMOVED lines=110> */
[----:B------:R-:W-:-:S03]  /*5460*/  WARPGROUP.DEPBAR.LE gsb0, 0x0 ;  /* 0x00008000000079c5 */ /* 0x000fc60000010000 */
[----:B------:R-:W2:Y:S04]  /*5470*/  LDL.LU.64 R28, [R1+0x768] ;  /* 0x00076800011c7983 */ /* 0x000ea80000300a00 */
[----:B------:R-:W2:Y:S04]  /*5480*/  LDL.LU.64 R26, [R1+0x760] ;  /* 0x00076000011a7983 */ /* 0x000ea80000300a00 */
[----:B------:R-:W2:Y:S04]  /*5490*/  LDL.LU.64 R24, [R1+0x758] ;  /* 0x0007580001187983 */ /* 0x000ea80000300a00 */
        /* <DEDUP_REMOVED lines=48> */
[----:B0-----:R-:W3:Y:S04]  /*57a0*/  LDL.LU R120, [R1+0x180] ;  /* 0x0001800001787983 */ /* 0x001ee80000300800 */
[----:B------:R-:W3:Y:S04]  /*57b0*/  LDL.LU R121, [R1+0x184] ;  /* 0x0001840001797983 */ /* 0x000ee80000300800 */
[----:B------:R-:W4:Y:S04]  /*57c0*/  LDL.LU R122, [R1+0x188] ;  /* 0x00018800017a7983 */ /* 0x000f280000300800 */
[----:B------:R-:W4:Y:S04]  /*57d0*/  LDL.LU R123, [R1+0x18c] ;  /* 0x00018c00017b7983 */ /* 0x000f280000300800 */
[----:B------:R-:W2:Y:S04]  /*57e0*/  LDL.LU R124, [R1+0x190] ;  /* 0x00019000017c7983 */ /* 0x000ea80000300800 */
[----:B------:R-:W2:Y:S04]  /*57f0*/  LDL.LU R125, [R1+0x194] ;  /* 0x00019400017d7983 */ /* 0x000ea80000300800 */
[----:B------:R-:W3:Y:S04]  /*5800*/  LDL.LU R126, [R1+0x198] ;  /* 0x00019800017e7983 */ /* 0x000ee80000300800 */
        /* <DEDUP_REMOVED lines=45> */
[----:B------:R-:W2:Y:S01]  /*5ae0*/  LDL.LU R172, [R1+0x250] ;  /* 0x0002500001ac7983 */ /* 0x000ea20000300800 */
[----:B------:R-:W-:-:S02]  /*5af0*/  IMAD.MOV.U32 R214, RZ, RZ, R2 ;  /* 0x000000ffffd67224 */ /* 0x000fc400078e0002 */
[----:B------:R-:W-:Y:S02]  /*5b00*/  IMAD.MOV.U32 R215, RZ, RZ, R0 ;  /* 0x000000ffffd77224 */ /* 0x000fe400078e0000 */
        /* <DEDUP_REMOVED lines=60> */
[----:B------:R-:W-:-:S03]  /*5ed0*/  IMAD.MOV.U32 R173, RZ, RZ, R235 ;  /* 0x000000ffffad7224 */ /* 0x000fc600078e00eb */
[----:B------:R-:W-:Y:S04]  /*5ee0*/  STL.64 [R1+0x6b0], R174 ;  /* 0x0006b0ae01007387 */ /* 0x000fe80000100a00 */
[----:B--2---:R-:W-:Y:S04]  /*5ef0*/  STL.64 [R1+0x6a8], R172 ;  /* 0x0006a8ac01007387 */ /* 0x004fe80000100a00 */
[----:B----4-:R-:W-:Y:S04]  /*5f00*/  STL.64 [R1+0x6a0], R170 ;  /* 0x0006a0aa01007387 */ /* 0x010fe80000100a00 */
[----:B---3--:R-:W-:Y:S04]  /*5f10*/  STL.64 [R1+0x698], R168 ;  /* 0x000698a801007387 */ /* 0x008fe80000100a00 */
        /* <DEDUP_REMOVED lines=24> */
[----:B0-----:R-:W2:Y:S04]  /*60a0*/  LDL.LU.64 R120, [R1] ;  /* 0x0000000001787983 */ /* 0x001ea80000300a00 */
        /* <DEDUP_REMOVED lines=48> */
[----:B------:R-:W-:Y:S01]  /*63b0*/  WARPGROUP.ARRIVE ;  /* 0x00000000000079c5 */ /* 0x000fe20000000000 */
[----:B------:R-:W-:-:S07]  /*63c0*/  UMOV UR13, 0x80000020 ;  /* 0x80000020000d7882 */ /* 0x000fce0000000000 */
[----:B------:R-:W-:Y:S01]  /*63d0*/  HGMMA.64x192x16.F32.BF16 R24, gdesc[UR12], R24, gsb0 ;  /* 0x02e000000c1879f0 */ /* 0x000fe20008001818 */
[----:B------:R-:W-:Y:S01]  /*63e0*/  UMOV UR14, UR10 ;  /* 0x0000000a000e7c82 */ /* 0x000fe20008000000 */
[----:B------:R-:W-:Y:S01]  /*63f0*/  UMOV UR15, UR11 ;  /* 0x0000000b000f7c82 */ /* 0x000fe20008000000 */
[----:B------:R-:W-:Y:S02]  /*6400*/  WARPGROUP.DEPBAR.LE gsb0, 0x0 ;  /* 0x00008000000079c5 */ /* 0x000fe40000010000 */
[----:B--2---:R-:W-:-:S15]  /*6410*/  WARPGROUP.ARRIVE ;  /* 0x00000000000079c5 */ /* 0x004fde0000000000 */
[----:B------:R-:W-:Y:S03]  /*6420*/  HGMMA.64x192x16.F32.BF16 R120, gdesc[UR12], R120, gsb0 ;  /* 0x02e000000c7879f0 */ /* 0x000fe60008001878 */
        /* <DEDUP_REMOVED lines=463> */
[----:B------:R-:W-:Y:S01]  /*8120*/  BPT.TRAP 0x1 ;  /* 0x000000040000795c */ /* 0x000fe20000300000 */
.L_x_23:
[----:B------:R-:W-:Y:S02]  /*8130*/  UISETP.GT.U32.AND UP0, UPT, UR40, 0x1, UPT ;  /* 0x000000012800788c */ /* 0x000fe4000bf04070 */
[----:B------:R-:W-:-:S04]  /*8140*/  ULEA UR8, UR7, UR44, 0x3 ;  /* 0x0000002c07087291 */ /* 0x000fc8000f8e183f */
[----:B------:R-:W-:Y:S01]  /*8150*/  UIADD3 UR8, UR8, 0x28, URZ ;  /* 0x0000002808087890 */ /* 0x000fe2000fffe03f */
[----:B------:R-:W-:-:S03]  /*8160*/  PLOP3.LUT P1, PT, PT, PT, UP0, 0x80, 0x0 ;  /* 0x000000000000781c */ /* 0x000fc60003f2f008 */
[----:B------:R-:W-:-:S09]  /*8170*/  UPRMT UR8, URZ, 0x654, UR8 ;  /* 0x000006543f087896 */ /* 0x000fd20008000008 */
[----:B------:R-:W-:Y:S01]  /*8180*/  SYNCS.ARRIVE.TRANS64.RED.A1T0 RZ, [UR8], RZ ;  /* 0x000000ffffff79a7 */ /* 0x000fe20008100408 */
[----:B------:R-:W-:Y:S05]  /*8190*/  @P1 BRA `(.L_x_24) ;  /* 0x0000000000041947 */ /* 0x000fea0003800000 */
[----:B------:R-:W-:Y:S01]  /*81a0*/  BPT.TRAP 0x1 ;  /* 0x000000040000795c */ /* 0x000fe20000300000 */
.L_x_24:
[----:B------:R-:W-:Y:S01]  /*81b0*/  UIADD3 UR6, UR6, 0x1, URZ ;  /* 0x0000000106067890 */ /* 0x000fe2000fffe03f */
[C---:B-----5:R-:W-:Y:S01]  /*81c0*/  ISETP.GT.AND P1, PT, R0.reuse, 0x1, PT ;  /* 0x000000010000780c */ /* 0x060fe20003f24270 */
[----:B------:R-:W-:Y:S01]  /*81d0*/  UIADD3 UR7, UR7, 0x1, URZ ;  /* 0x0000000107077890 */ /* 0x000fe2000fffe03f */
[----:B------:R-:W-:Y:S01]  /*81e0*/  VIADD R0, R0, 0xffffffff ;  /* 0xffffffff00007836 */ /* 0x000fe20000000000 */
[----:B------:R-:W-:Y:S02]  /*81f0*/  UISETP.NE.AND UP0, UPT, UR6, 0x5, UPT ;  /* 0x000000050600788c */ /* 0x000fe4000bf05270 */
[----:B------:R-:W-:Y:S02]  /*8200*/  UISETP.NE.AND UP1, UPT, UR7, 0x5, UPT ;  /* 0x000000050700788c */ /* 0x000fe4000bf25270 */
[----:B------:R-:W-:Y:S02]  /*8210*/  USEL UR8, URZ, 0x1, UP0 ;  /* 0x000000013f087887 */ /* 0x000fe40008000000 */
[----:B------:R-:W-:-:S02]  /*8220*/  USEL UR6, UR6, URZ, UP0 ;  /* 0x0000003f06067287 */ /* 0x000fc40008000000 */
[----:B------:R-:W-:Y:S02]  /*8230*/  USEL UR7, UR7, URZ, UP1 ;  /* 0x0000003f07077287 */ /* 0x000fe40008800000 */
[----:B------:R-:W-:Y:S01]  /*8240*/  LOP3.LUT R3, R3, UR8, RZ, 0x3c, !PT ;  /* 0x0000000803037c12 */ /* 0x000fe2000f8e3cff */
[----:B------:R-:W-:Y:S09]  /*8250*/  @P1 BRA `(.L_x_25) ;  /* 0xffffffc000b41947 */ /* 0x000ff2000383ffff */
.L_x_18:
[----:B------:R-:W1:Y:S02]  /*8260*/  LDC R0, c[0x0][0x28c] ;  /* 0x0000a300ff007b82 */ /* 0x000e640000000800 */
[----:B-1----:R-:W-:-:S13]  /*8270*/  ISETP.GE.AND P1, PT, R0, 0x1, PT ;  /* 0x000000010000780c */ /* 0x002fda0003f26270 */
[----:B------:R-:W-:Y:S05]  /*8280*/  @!P1 BRA `(.L_x_26) ;  /* 0x0000000000389947 */ /* 0x000fea0003800000 */
[----:B------:R-:W-:Y:S05]  /*8290*/  @!P0 BRA `(.L_x_27) ;  /* 0x0000000000048947 */ /* 0x000fea0003800000 */
[----:B------:R-:W-:Y:S01]  /*82a0*/  BPT.TRAP 0x1 ;  /* 0x000000040000795c */ /* 0x000fe20000300000 */
.L_x_27:
[----:B-----5:R-:W-:Y:S01]  /*82b0*/  VIADD R0, R5, UR39 ;  /* 0x0000002705007c36 */ /* 0x020fe20008000000 */
[----:B------:R-:W-:-:S03]  /*82c0*/  UISETP.GT.U32.AND UP0, UPT, UR40, 0x1, UPT ;  /* 0x000000012800788c */ /* 0x000fc6000bf04070 */
[----:B------:R-:W-:-:S03]  /*82d0*/  IMAD.WIDE.U32 R4, R0, -0x33333333, RZ ;  /* 0xcccccccd00047825 */ /* 0x000fc600078e00ff */
[----:B------:R-:W-:Y:S02]  /*82e0*/  PLOP3.LUT P0, PT, PT, PT, UP0, 0x80, 0x0 ;  /* 0x000000000000781c */ /* 0x000fe40003f0f008 */
[----:B------:R-:W-:-:S05]  /*82f0*/  SHF.R.U32.HI R4, RZ, 0x2, R5 ;  /* 0x00000002ff047819 */ /* 0x000fca0000011605 */
[----:B------:R-:W-:-:S05]  /*8300*/  IMAD R0, R4, -0x5, R0 ;  /* 0xfffffffb04007824 */ /* 0x000fca00078e0200 */
[----:B------:R-:W-:-:S05]  /*8310*/  LEA R0, R0, UR44, 0x3 ;  /* 0x0000002c00007c11 */ /* 0x000fca000f8e18ff */
[----:B------:R-:W-:-:S05]  /*8320*/  VIADD R0, R0, 0x28 ;  /* 0x0000002800007836 */ /* 0x000fca0000000000 */
[----:B------:R-:W-:-:S04]  /*8330*/  PRMT R0, RZ, 0x654, R0 ;  /* 0x00000654ff007816 */ /* 0x000fc80000000000 */
[----:B------:R1:W-:Y:S01]  /*8340*/  SYNCS.ARRIVE.TRANS64.RED.A1T0 RZ, [R0+URZ], RZ ;  /* 0x000000ff00ff79a7 */ /* 0x0003e2000810043f */
[----:B------:R-:W-:Y:S05]  /*8350*/  @P0 BRA `(.L_x_26) ;  /* 0x0000000000040947 */ /* 0x000fea0003800000 */
[----:B------:R-:W-:Y:S01]  /*8360*/  BPT.TRAP 0x1 ;  /* 0x000000040000795c */ /* 0x000fe20000300000 */
.L_x_26:
[----:B-----5:R-:W2:Y:S01]  /*8370*/  S2R R5, SR_TID.X ;  /* 0x0000000000057919 */ /* 0x020ea20000002100 */
[----:B------:R-:W-:Y:S02]  /*8380*/  UIMAD UR42, UR42, 0x180, URZ ;  /* 0x000001802a2a78a4 */ /* 0x000fe4000f8e023f */
[----:B------:R-:W-:Y:S01]  /*8390*/  USHF.R.S32.HI UR10, URZ, 0x1f, UR45 ;  /* 0x0000001f3f0a7899 */ /* 0x000fe2000801142d */
[----:B-1----:R-:W1:Y:S01]  /*83a0*/  S2R R0, SR_TID.X ;  /* 0x0000000000007919 */ /* 0x002e620000002100 */
[----:B------:R-:W-:Y:S01]  /*83b0*/  ULDC.64 UR8, c[0x0][0x5d0] ;  /* 0x0001740000087ab9 */ /* 0x000fe20000000a00 */
[----:B------:R-:W-:Y:S01]  /*83c0*/  UIMAD.WIDE UR6, UR41, 0x100, URZ ;  /* 0x00000100290678a5 */ /* 0x000fe2000f8e023f */
[----:B------:R-:W-:Y:S01]  /*83d0*/  IMAD.U32 R10, RZ, RZ, UR42 ;  /* 0x0000002aff0a7e24 */ /* 0x000fe2000f8e00ff */
[----:B------:R-:W-:Y:S02]  /*83e0*/  UIMAD UR4, UR10, UR8, URZ ;  /* 0x000000080a0472a4 */ /* 0x000fe4000f8e023f */
[----:B------:R-:W-:Y:S01]  /*83f0*/  IMAD.U32 R6, RZ, RZ, UR8 ;  /* 0x00000008ff067e24 */ /* 0x000fe2000f8e00ff */
[----:B------:R-:W-:-:S02]  /*8400*/  USHF.L.U32 UR41, UR41, 0x8, URZ ;  /* 0x0000000829297899 */ /* 0x000fc4000800063f */
[----:B------:R-:W-:Y:S01]  /*8410*/  UIMAD UR4, UR45, UR9, UR4 ;  /* 0x000000092d0472a4 */ /* 0x000fe2000f8e0204 */
[----:B------:R-:W-:Y:S01]  /*8420*/  ULDC UR8, c[0x0][0x284] ;  /* 0x0000a10000087ab9 */ /* 0x000fe20000000800 */
[----:B------:R-:W-:Y:S02]  /*8430*/  UIADD3 UR39, UR43, UR39, URZ ;  /* 0x000000272b277290 */ /* 0x000fe4000fffe03f */
[----:B------:R-:W-:Y:S02]  /*8440*/  UISETP.GE.U32.AND UP2, UPT, UR43, 0x5, UPT ;  /* 0x000000052b00788c */ /* 0x000fe4000bf46070 */
[----:B------:R-:W-:-:S04]  /*8450*/  UISETP.GT.U32.AND UP1, UPT, UR39, 0x4, UPT ;  /* 0x000000042700788c */ /* 0x000fc8000bf24070 */
[----:B------:R-:W-:Y:S01]  /*8460*/  UISETP.LT.U32.AND UP1, UPT, UR43, 0x5, UP1 ;  /* 0x000000052b00788c */ /* 0x000fe20008f21070 */
[C---:B--2---:R-:W-:Y:S01]  /*8470*/  IMAD.SHL.U32 R11, R5.reuse, 0x2, RZ ;  /* 0x00000002050b7824 */ /* 0x044fe200078e00ff */
[----:B------:R-:W-:Y:S02]  /*8480*/  LOP3.LUT R4, R5, 0x60, RZ, 0xc0, !PT ;  /* 0x0000006005047812 */ /* 0x000fe400078ec0ff */
[----:B-1----:R-:W-:Y:S02]  /*8490*/  SHF.R.U32.HI R3, RZ, 0x7, R0 ;  /* 0x00000007ff037819 */ /* 0x002fe40000011600 */
[----:B------:R-:W-:Y:S02]  /*84a0*/  LOP3.LUT R10, R10, 0x6, R11, 0xf8, !PT ;  /* 0x000000060a0a7812 */ /* 0x000fe400078ef80b */
[----:B------:R-:W-:Y:S02]  /*84b0*/  LOP3.LUT R3, R3, 0x1, RZ, 0xc0, !PT ;  /* 0x0000000103037812 */ /* 0x000fe400078ec0ff */
[----:B------:R-:W-:-:S02]  /*84c0*/  SHF.R.U32.HI R0, RZ, 0x2, R5 ;  /* 0x00000002ff007819 */ /* 0x000fc40000011605 */
[----:B------:R-:W-:Y:S01]  /*84d0*/  SHF.R.S32.HI R11, RZ, 0x1f, R10 ;  /* 0x0000001fff0b7819 */ /* 0x000fe2000001140a */
[----:B------:R-:W-:Y:S01]  /*84e0*/  IMAD.SHL.U32 R23, R3, 0x40, RZ ;  /* 0x0000004003177824 */ /* 0x000fe200078e00ff */
[----:B------:R-:W-:Y:S02]  /*84f0*/  LOP3.LUT R0, R0, 0x7, RZ, 0xc0, !PT ;  /* 0x0000000700007812 */ /* 0x000fe400078ec0ff */
[----:B------:R-:W-:Y:S01]  /*8500*/  SHF.R.U32.HI R4, RZ, 0x1, R4 ;  /* 0x00000001ff047819 */ /* 0x000fe20000011604 */
[----:B------:R-:W-:Y:S01]  /*8510*/  IMAD.WIDE.U32 R6, R6, UR45, R10 ;  /* 0x0000002d06067c25 */ /* 0x000fe2000f8e000a */
[--C-:B------:R-:W-:Y:S02]  /*8520*/  LOP3.LUT R23, R23, 0x40, R0.reuse, 0xe2, !PT ;  /* 0x0000004017177812 */ /* 0x100fe400078ee200 */
[----:B------:R-:W-:Y:S01]  /*8530*/  IADD3 R0, RZ, -R4, -R0 ;  /* 0x80000004ff007210 */ /* 0x000fe20007ffe800 */
[----:B------:R-:W-:Y:S01]  /*8540*/  VIADD R7, R7, UR4 ;  /* 0x0000000407077c36 */ /* 0x000fe20008000000 */
[----:B------:R-:W-:Y:S01]  /*8550*/  ULDC UR4, c[0x0][0x288] ;  /* 0x0000a20000047ab9 */ /* 0x000fe20000000800 */
[----:B------:R-:W-:Y:S01]  /*8560*/  LOP3.LUT R23, R23, UR6, R4, 0xfe, !PT ;  /* 0x0000000617177c12 */ /* 0x000fe2000f8efe04 */
[----:B------:R-:W-:Y:S01]  /*8570*/  UISETP.GE.AND UP0, UPT, UR42, UR4, UPT ;  /* 0x000000042a00728c */ /* 0x000fe2000bf06270 */
[----:B------:R-:W-:-:S02]  /*8580*/  IMAD R0, R3, -0x40, R0 ;  /* 0xffffffc003007824 */ /* 0x000fc400078e0200 */
[----:B------:R-:W-:Y:S01]  /*8590*/  IMAD.U32 R3, RZ, RZ, UR8 ;  /* 0x00000008ff037e24 */ /* 0x000fe2000f8e00ff */
[----:B------:R-:W-:Y:S01]  /*85a0*/  UISETP.GE.OR UP0, UPT, UR41, UR8, UP0 ;  /* 0x000000082900728c */ /* 0x000fe20008706670 */
[----:B------:R-:W-:Y:S01]  /*85b0*/  IMAD.MOV.U32 R4, RZ, RZ, -0x2 ;  /* 0xfffffffeff047424 */ /* 0x000fe200078e00ff */
[----:B------:R-:W-:Y:S02]  /*85c0*/  USEL UR8, URZ, 0x1, !UP1 ;  /* 0x000000013f087887 */ /* 0x000fe4000c800000 */
[----:B------:R-:W-:Y:S01]  /*85d0*/  IADD3 R0, R3, -UR41, R0 ;  /* 0x8000002903007c10 */ /* 0x000fe2000fffe000 */
[----:B------:R-:W-:Y:S01]  /*85e0*/  UMOV UR41, 0xffffffff ;  /* 0xffffffff00297882 */ /* 0x000fe20000000000 */
[----:B------:R-:W-:Y:S01]  /*85f0*/  LOP3.LUT R3, R5, 0x3, RZ, 0xc0, !PT ;  /* 0x0000000305037812 */ /* 0x000fe200078ec0ff */
[----:B------:R-:W-:Y:S01]  /*8600*/  ULOP3.LUT UR38, UR38, UR8, URZ, 0x3c, !UPT ;  /* 0x0000000826267292 */ /* 0x000fe2000f8e3c3f */
[----:B------:R-:W-:-:S03]  /*8610*/  PLOP3.LUT P0, PT, PT, PT, UP0, 0x80, 0x0 ;  /* 0x000000000000781c */ /* 0x000fc60003f0f008 */
[----:B------:R-:W-:Y:S01]  /*8620*/  IMAD R3, R3, R4, UR4 ;  /* 0x0000000403037e24 */ /* 0x000fe2000f8e0204 */
[----:B------:R-:W-:-:S03]  /*8630*/  UIMAD.WIDE.U32 UR4, UR39, -0x33333333, URZ ;  /* 0xcccccccd270478a5 */ /* 0x000fc6000f8e003f */
[----:B------:R-:W-:Y:S01]  /*8640*/  VIADD R3, R3, -UR42 ;  /* 0x8000002a03037c36 */ /* 0x000fe20008000000 */
[----:B------:R-:W-:-:S04]  /*8650*/  USHF.R.U32.HI UR4, URZ, 0x2, UR5 ;  /* 0x000000023f047899 */ /* 0x000fc80008011605 */
[----:B------:R-:W-:Y:S02]  /*8660*/  UIMAD UR39, UR4, -0x5, UR39 ;  /* 0xfffffffb042778a4 */ /* 0x000fe4000f8e0227 */
[----:B------:R-:W-:Y:S01]  /*8670*/  @UP2 ULOP3.LUT UR38, UR38, 0x1, UR4, 0x78, !UPT ;  /* 0x0000000126262892 */ /* 0x000fe2000f8e7804 */
[----:B------:R-:W-:Y:S11]  /*8680*/  @P0 BRA `(.L_x_28) ;  /* 0x0000019800540947 */ /* 0x000ff60003800000 */
[----:B------:R-:W-:Y:S01]  /*8690*/  FSETP.NEU.AND P0, PT, R16, RZ, PT ;  /* 0x000000ff1000720b */ /* 0x000fe20003f0d000 */
[----:B------:R-:W-:Y:S01]  /*86a0*/  ULDC.64 UR8, c[0x0][0x5c8] ;  /* 0x0001720000087ab9 */ /* 0x000fe20000000a00 */
[----:B------:R-:W-:Y:S01]  /*86b0*/  ISETP.GT.AND P5, PT, R3, RZ, PT ;  /* 0x000000ff0300720c */ /* 0x000fe20003fa4270 */
[----:B------:R-:W-:Y:S01]  /*86c0*/  UIMAD UR4, UR7, UR8, URZ ;  /* 0x00000008070472a4 */ /* 0x000fe2000f8e023f */
[----:B------:R-:W-:Y:S01]  /*86d0*/  IMAD.U32 R14, RZ, RZ, UR9 ;  /* 0x00000009ff0e7e24 */ /* 0x000fe2000f8e00ff */
[----:B------:R-:W-:Y:S01]  /*86e0*/  BSSY B0, `(.L_x_28) ;  /* 0x000198f000007945 */ /* 0x000fe20003800000 */
[----:B------:R-:W-:Y:S01]  /*86f0*/  IMAD.WIDE.U32 R6, R23, UR8, R6 ;  /* 0x0000000817067c25 */ /* 0x000fe2000f8e0006 */
[----:B------:R-:W-:-:S03]  /*8700*/  ISETP.GT.AND P1, PT, R0, RZ, P5 ;  /* 0x000000ff0000720c */ /* 0x000fc60002f24270 */
[----:B------:R-:W-:-:S04]  /*8710*/  IMAD R14, R23, R14, UR4 ;  /* 0x00000004170e7e24 */ /* 0x000fc8000f8e020e */
[----:B------:R-:W-:Y:S01]  /*8720*/  IMAD.IADD R14, R7, 0x1, R14 ;  /* 0x00000001070e7824 */ /* 0x000fe200078e020e */
[----:B------:R-:W-:Y:S06]  /*8730*/  @!P0 BRA `(.L_x_29) ;  /* 0x0000011800cc8947 */ /* 0x000fec0003800000 */
[----:B------:R-:W1:Y:S01]  /*8740*/  LDC.64 R8, c[0x0][0x5b0] ;  /* 0x00016c00ff087b82 */ /* 0x000e620000000a00 */
[----:B------:R-:W2:Y:S07]  /*8750*/  LDL.LU R15, [R1+0x180] ;  /* 0x00018000010f7983 */ /* 0x000eae0000300800 */
[----:B0-----:R-:W0:Y:S08]  /*8760*/  LDC.64 R216, c[0x0][0x5b8] ;  /* 0x00016e00ffd87b82 */ /* 0x001e300000000a00 */
[----:B------:R-:W3:Y:S01]  /*8770*/  LDC.64 R18, c[0x0][0x5a8] ;  /* 0x00016a00ff127b82 */ /* 0x000ee20000000a00 */
[----:B-1----:R-:W-:Y:S01]  /*8780*/  R2UR UR4, R8 ;  /* 0x00000000080472ca */ /* 0x002fe200000e0000 */
[----:B0-----:R-:W-:-:S02]  /*8790*/  IMAD R224, R216, UR10, RZ ;  /* 0x0000000ad8e07c24 */ /* 0x001fc4000f8e02ff */
[----:B------:R-:W-:-:S10]  /*87a0*/  IMAD.WIDE.U32 R218, R216, UR45, R10 ;  /* 0x0000002dd8da7c25 */ /* 0x000fd4000f8e000a */
[----:B------:R-:W-:Y:S01]  /*87b0*/  UIMAD UR4, UR7, UR4, URZ ;  /* 0x00000004070472a4 */ /* 0x000fe2000f8e023f */
[----:B------:R-:W-:Y:S02]  /*87c0*/  IMAD R224, R217, UR45, R224 ;  /* 0x0000002dd9e07c24 */ /* 0x000fe4000f8e02e0 */
[----:B------:R-:W-:Y:S02]  /*87d0*/  IMAD.MOV.U32 R20, RZ, RZ, R218 ;  /* 0x000000ffff147224 */ /* 0x000fe400078e00da */
[----:B------:R-:W-:Y:S02]  /*87e0*/  IMAD.IADD R21, R219, 0x1, R224 ;  /* 0x00000001db157824 */ /* 0x000fe400078e02e0 */
[C---:B------:R-:W-:Y:S01]  /*87f0*/  IMAD R222, R23.reuse, R9, UR4 ;  /* 0x0000000417de7e24 */ /* 0x040fe2000f8e0209 */
[----:B------:R-:W-:Y:S01]  /*8800*/  ULDC.64 UR4, c[0x0][0x5c0] ;  /* 0x0001700000047ab9 */ /* 0x000fe20000000a00 */
[----:B------:R-:W-:-:S04]  /*8810*/  IMAD.WIDE.U32 R4, R23, R8, R20 ;  /* 0x0000000817047225 */ /* 0x000fc800078e0014 */
[----:B------:R-:W-:Y:S01]  /*8820*/  IMAD.IADD R5, R5, 0x1, R222 ;  /* 0x0000000105057824 */ /* 0x000fe200078e02de */
[----:B---3--:R-:W-:-:S04]  /*8830*/  LEA R12, P0, R4, R18, 0x1 ;  /* 0x00000012040c7211 */ /* 0x008fc800078008ff */
[----:B------:R-:W-:-:S05]  /*8840*/  LEA.HI.X R13, R4, R19, R5, 0x1, P0 ;  /* 0x00000013040d7211 */ /* 0x000fca00000f0c05 */
[----:B------:R-:W3:Y:S01]  /*8850*/  @P1 LDG.E.LTC128B.U16 R217, desc[UR36][R12.64] ;  /* 0x000000240cd91981 */ /* 0x000ee2000c1e1520 */
[----:B------:R-:W-:Y:S01]  /*8860*/  ISETP.GT.AND P3, PT, R3, 0x1, PT ;  /* 0x000000010300780c */ /* 0x000fe20003f64270 */
[----:B------:R-:W-:Y:S01]  /*8870*/  BSSY B1, `(.L_x_30) ;  /* 0x0000013000017945 */ /* 0x000fe20003800000 */
[----:B------:R-:W-:-:S11]  /*8880*/  LOP3.LUT R17, R17, 0xfffffffd, RZ, 0xc0, !PT ;  /* 0xfffffffd11117812 */ /* 0x000fd600078ec0ff */
[----:B------:R-:W-:Y:S01]  /*8890*/  @P3 LOP3.LUT R17, R17, 0x2, RZ, 0xfc, !PT ;  /* 0x0000000211113812 */ /* 0x000fe200078efcff */
[----:B---3--:R-:W-:-:S04]  /*88a0*/  IMAD.U32 R4, R217, 0x10000, RZ ;  /* 0x00010000d9047824 */ /* 0x008fc800078e00ff */
[----:B------:R-:W-:-:S04]  /*88b0*/  FMUL R4, R4, R16 ;  /* 0x0000001004047220 */ /* 0x000fc80000400000 */
[----:B--2---:R-:W-:Y:S01]  /*88c0*/  FFMA R7, R15, R2, R4 ;  /* 0x000000020f077223 */ /* 0x004fe20000000004 */
[----:B------:R-:W-:-:S04]  /*88d0*/  LEA R4, P0, R6, UR4, 0x1 ;  /* 0x0000000406047c11 */ /* 0x000fc8000f8008ff */
[----:B------:R-:W-:Y:S02]  /*88e0*/  LEA.HI.X R5, R6, UR5, R14, 0x1, P0 ;  /* 0x0000000506057c11 */ /* 0x000fe400080f0c0e */
[----:B------:R-:W-:-:S05]  /*88f0*/  F2FP.BF16.F32.PACK_AB R6, RZ, R7 ;  /* 0x00000007ff06723e */ /* 0x000fca00000010ff */
[----:B------:R0:W-:Y:S02]  /*8900*/  @P1 STG.E.U16 desc[UR36][R4.64], R6 ;  /* 0x0000000604001986 */ /* 0x0001e4000c101524 */
[----:B0-----:R-:W-:-:S04]  /*8910*/  IMAD.WIDE.U32 R6, R23, R8, R10 ;  /* 0x0000000817067225 */ /* 0x001fc800078e000a */
[----:B------:R-:W-:Y:S02]  /*8920*/  IMAD.IADD R7, R222, 0x1, R7 ;  /* 0x00000001de077824 */ /* 0x000fe400078e0207 */
[----:B------:R-:W-:-:S04]  /*8930*/  IMAD.WIDE.U32 R6, R216, UR45, R6 ;  /* 0x0000002dd8067c25 */ /* 0x000fc8000f8e0006 */
[----:B------:R-:W-:Y:S01]  /*8940*/  IMAD.IADD R7, R224, 0x1, R7 ;  /* 0x00000001e0077824 */ /* 0x000fe200078e0207 */
[----:B------:R-:W-:-:S04]  /*8950*/  LEA R14, P0, R6, R18, 0x1 ;  /* 0x00000012060e7211 */ /* 0x000fc800078008ff */
[----:B------:R-:W-:Y:S02]  /*8960*/  LEA.HI.X R15, R6, R19, R7, 0x1, P0 ;  /* 0x00000013060f7211 */ /* 0x000fe400000f0c07 */
[----:B------:R-:W-:-:S13]  /*8970*/  ISETP.GT.AND P0, PT, R0, RZ, P3 ;  /* 0x000000ff0000720c */ /* 0x000fda0001f04270 */
[----:B------:R-:W-:Y:S05]  /*8980*/  @!P0 BRA `(.L_x_31) ;  /* 0x0000000000048947 */ /* 0x000fea0003800000 */
[----:B------:R0:W5:Y:S02]  /*8990*/  LDG.E.LTC128B.U16 R217, desc[UR36][R14.64+0x2] ;  /* 0x000002240ed97981 */ /* 0x000164000c1e1520 */
.L_x_31:
[----:B------:R-:W-:Y:S05]  /*89a0*/  BSYNC B1 ;  /* 0x0000000000017941 */ /* 0x000fea0003800000 */
.L_x_30:
[----:B------:R-:W2:Y:S01]  /*89b0*/  LDL.LU R7, [R1+0x184] ;  /* 0x0001840001077983 */ /* 0x000ea20000300800 */
[----:B-----5:R-:W-:Y:S01]  /*89c0*/  IMAD.U32 R6, R217, 0x10000, RZ ;  /* 0x00010000d9067824 */ /* 0x020fe200078e00ff */
[C---:B------:R-:W-:Y:S01]  /*89d0*/  SHF.L.U64.HI R221, R8.reuse, 0x3, R9 ;  /* 0x0000000308dd7819 */ /* 0x040fe20000010209 */
[----:B------:R-:W-:Y:S01]  /*89e0*/  IMAD.SHL.U32 R220, R8, 0x8, RZ ;  /* 0x0000000808dc7824 */ /* 0x000fe200078e00ff */
[----:B------:R-:W3:Y:S01]  /*89f0*/  LDL.LU R223, [R1+0x188] ;  /* 0x0001880001df7983 */ /* 0x000ee20000300800 */
[----:B------:R-:W-:-:S04]  /*8a00*/  FMUL R6, R6, R16 ;  /* 0x0000001006067220 */ /* 0x000fc80000400000 */
[----:B--2---:R-:W-:-:S05]  /*8a10*/  FFMA R6, R7, R2, R6 ;  /* 0x0000000207067223 */ /* 0x004fca0000000006 */
[----:B------:R-:W-:-:S05]  /*8a20*/  F2FP.BF16.F32.PACK_AB R6, RZ, R6 ;  /* 0x00000006ff06723e */ /* 0x000fca00000010ff */
[----:B------:R1:W-:Y:S01]  /*8a30*/  @P0 STG.E.U16 desc[UR36][R4.64+0x2], R6 ;  /* 0x0000020604000986 */ /* 0x0003e2000c101524 */
[----:B------:R-:W-:Y:S01]  /*8a40*/  ISETP.GT.AND P0, PT, R0, 0x8, P5 ;  /* 0x000000080000780c */ /* 0x000fe20002f04270 */
[----:B-1----:R-:W-:-:S04]  /*8a50*/  IMAD.WIDE.U32 R6, R23, R8, R220 ;  /* 0x0000000817067225 */ /* 0x002fc800078e00dc */
[----:B------:R-:W-:Y:S01]  /*8a60*/  IMAD.IADD R222, R222, 0x1, R7 ;  /* 0x00000001dede7824 */ /* 0x000fe200078e0207 */
[----:B------:R-:W-:-:S05]  /*8a70*/  IADD3 R7, P1, R218, R6, RZ ;  /* 0x00000006da077210 */ /* 0x000fca0007f3e0ff */
[----:B------:R-:W-:Y:S01]  /*8a80*/  IMAD.X R13, R222, 0x1, R21, P1 ;  /* 0x00000001de0d7824 */ /* 0x000fe200008e0615 */
[----:B------:R-:W-:-:S04]  /*8a90*/  LEA R12, P1, R7, R18, 0x1 ;  /* 0x00000012070c7211 */ /* 0x000fc800078208ff */
[----:B------:R-:W-:-:S05]  /*8aa0*/  LEA.HI.X R13, R7, R19, R13, 0x1, P1 ;  /* 0x00000013070d7211 */ /* 0x000fca00008f0c0d */
[----:B------:R1:W2:Y:S01]  /*8ab0*/  @P0 LDG.E.LTC128B.U16 R217, desc[UR36][R12.64] ;  /* 0x000000240cd90981 */ /* 0x0002a2000c1e1520 */
[----:B------:R-:W-:Y:S01]  /*8ac0*/  IADD3 R6, P1, R10, R6, RZ ;  /* 0x000000060a067210 */ /* 0x000fe20007f3e0ff */
[----:B------:R-:W-:Y:S04]  /*8ad0*/  BSSY B1, `(.L_x_32) ;  /* 0x0000016000017945 */ /* 0x000fe80003800000 */
[----:B------:R-:W-:Y:S02]  /*8ae0*/  IMAD.X R7, R11, 0x1, R222, P1 ;  /* 0x000000010b077824 */ /* 0x000fe400008e06de */
[----:B------:R-:W-:Y:S02]  /*8af0*/  IMAD.U32 R222, RZ, RZ, UR9 ;  /* 0x00000009ffde7e24 */ /* 0x000fe4000f8e00ff */
[----:B------:R-:W-:-:S04]  /*8b00*/  IMAD.WIDE.U32 R6, R216, UR45, R6 ;  /* 0x0000002dd8067c25 */ /* 0x000fc8000f8e0006 */
[----:B------:R-:W-:Y:S01]  /*8b10*/  IMAD.IADD R7, R224, 0x1, R7 ;  /* 0x00000001e0077824 */ /* 0x000fe200078e0207 */
[----:B-1----:R-:W-:-:S04]  /*8b20*/  LEA R12, P1, R6, R18, 0x1 ;  /* 0x00000012060c7211 */ /* 0x002fc800078208ff */
[----:B------:R-:W-:Y:S01]  /*8b30*/  LEA.HI.X R13, R6, R19, R7, 0x1, P1 ;  /* 0x00000013060d7211 */ /* 0x000fe200008f0c07 */
[----:B------:R-:W-:Y:S01]  /*8b40*/  IMAD.U32 R6, RZ, RZ, UR8 ;  /* 0x00000008ff067e24 */ /* 0x000fe2000f8e00ff */
[----:B------:R-:W-:-:S03]  /*8b50*/  ISETP.GT.AND P1, PT, R0, 0x8, P3 ;  /* 0x000000080000780c */ /* 0x000fc60001f24270 */
[----:B------:R-:W-:-:S05]  /*8b60*/  IMAD.SHL.U32 R229, R6, 0x10, RZ ;  /* 0x0000001006e57824 */ /* 0x000fca00078e00ff */
[----:B------:R-:W-:Y:S01]  /*8b70*/  IADD3 R6, P2, R229, R4, RZ ;  /* 0x00000004e5067210 */ /* 0x000fe20007f5e0ff */
[----:B--2---:R-:W-:-:S04]  /*8b80*/  IMAD.U32 R7, R217, 0x10000, RZ ;  /* 0x00010000d9077824 */ /* 0x004fc800078e00ff */
[----:B------:R-:W-:-:S04]  /*8b90*/  FMUL R7, R7, R16 ;  /* 0x0000001007077220 */ /* 0x000fc80000400000 */
[----:B---3--:R-:W-:Y:S01]  /*8ba0*/  FFMA R7, R223, R2, R7 ;  /* 0x00000002df077223 */ /* 0x008fe20000000007 */
[----:B------:R-:W-:-:S04]  /*8bb0*/  IMAD.U32 R223, RZ, RZ, UR8 ;  /* 0x00000008ffdf7e24 */ /* 0x000fc8000f8e00ff */
[----:B------:R-:W-:Y:S02]  /*8bc0*/  F2FP.BF16.F32.PACK_AB R7, RZ, R7 ;  /* 0x00000007ff07723e */ /* 0x000fe400000010ff */
[--C-:B------:R-:W-:Y:S02]  /*8bd0*/  SHF.L.U64.HI R228, R223, 0x4, R222.reuse ;  /* 0x00000004dfe47819 */ /* 0x100fe400000102de */
[----:B------:R-:W-:-:S03]  /*8be0*/  PRMT R222, R7, 0x7610, R222 ;  /* 0x0000761007de7816 */ /* 0x000fc600000000de */
[----:B------:R-:W-:-:S05]  /*8bf0*/  IMAD.X R7, R228, 0x1, R5, P2 ;  /* 0x00000001e4077824 */ /* 0x000fca00010e0605 */
[----:B------:R1:W-:Y:S01]  /*8c00*/  @P0 STG.E.U16 desc[UR36][R6.64], R222 ;  /* 0x000000de06000986 */ /* 0x0003e2000c101524 */
[----:B------:R-:W-:Y:S05]  /*8c10*/  @!P1 BRA `(.L_x_33) ;  /* 0x0000000000049947 */ /* 0x000fea0003800000 */
[----:B------:R2:W5:Y:S02]  /*8c20*/  LDG.E.LTC128B.U16 R217, desc[UR36][R12.64+0x2] ;  /* 0x000002240cd97981 */ /* 0x000564000c1e1520 */
.L_x_33:
[----:B------:R-:W-:Y:S05]  /*8c30*/  BSYNC B1 ;  /* 0x0000000000017941 */ /* 0x000fea0003800000 */
.L_x_32:
[----:B------:R-:W3:Y:S01]  /*8c40*/  LDL.LU R223, [R1+0x18c] ;  /* 0x00018c0001df7983 */ /* 0x000ee20000300800 */
[----:B-1---5:R-:W-:Y:S01]  /*8c50*/  IMAD.U32 R222, R217, 0x10000, RZ ;  /* 0x00010000d9de7824 */ /* 0x022fe200078e00ff */
[----:B------:R-:W-:Y:S01]  /*8c60*/  ISETP.GT.AND P3, PT, R3, 0x8, PT ;  /* 0x000000080300780c */ /* 0x000fe20003f64270 */
[----:B------:R-:W-:Y:S01]  /*8c70*/  BSSY B1, `(.L_x_34) ;  /* 0x000000a000017945 */ /* 0x000fe20003800000 */
[----:B------:R-:W-:Y:S01]  /*8c80*/  LOP3.LUT R17, R17, 0xfffffffb, RZ, 0xc0, !PT ;  /* 0xfffffffb11117812 */ /* 0x000fe200078ec0ff */
[----:B------:R-:W-:Y:S01]  /*8c90*/  FMUL R222, R222, R16 ;  /* 0x00000010dede7220 */ /* 0x000fe20000400000 */
[----:B------:R-:W-:-:S09]  /*8ca0*/  ISETP.GT.AND P0, PT, R0, RZ, P3 ;  /* 0x000000ff0000720c */ /* 0x000fd20001f04270 */
[----:B------:R-:W-:Y:S01]  /*8cb0*/  @P3 LOP3.LUT R17, R17, 0x4, RZ, 0xfc, !PT ;  /* 0x0000000411113812 */ /* 0x000fe200078efcff */
[----:B---3--:R-:W-:-:S05]  /*8cc0*/  FFMA R222, R223, R2, R222 ;  /* 0x00000002dfde7223 */ /* 0x008fca00000000de */
[----:B------:R-:W-:-:S05]  /*8cd0*/  F2FP.BF16.F32.PACK_AB R222, RZ, R222 ;  /* 0x000000deffde723e */ /* 0x000fca00000010ff */
[----:B------:R1:W-:Y:S01]  /*8ce0*/  @P1 STG.E.U16 desc[UR36][R6.64+0x2], R222 ;  /* 0x000002de06001986 */ /* 0x0003e2000c101524 */
[----:B------:R-:W-:Y:S05]  /*8cf0*/  @!P0 BRA `(.L_x_35) ;  /* 0x0000000000048947 */ /* 0x000fea0003800000 */
[----:B------:R3:W5:Y:S02]  /*8d00*/  LDG.E.LTC128B.U16 R217, desc[UR36][R14.64+0x10] ;  /* 0x000010240ed97981 */ /* 0x000764000c1e1520 */
.L_x_35:
[----:B------:R-:W-:Y:S05]  /*8d10*/  BSYNC B1 ;  /* 0x0000000000017941 */ /* 0x000fea0003800000 */
.L_x_34:
[----:B------:R-:W4:Y:S01]  /*8d20*/  LDL.LU R223, [R1+0x190] ;  /* 0x0001900001df7983 */ /* 0x000f220000300800 */
[----:B-1---5:R-:W-:Y:S01]  /*8d30*/  IMAD.U32 R222, R217, 0x10000, RZ ;  /* 0x00010000d9de7824 */ /* 0x022fe200078e00ff */
[----:B------:R-:W-:Y:S01]  /*8d40*/  ISETP.GT.AND P2, PT, R3, 0x9, PT ;  /* 0x000000090300780c */ /* 0x000fe20003f44270 */
[----:B------:R-:W-:Y:S01]  /*8d50*/  BSSY B1, `(.L_x_36) ;  /* 0x000000a000017945 */ /* 0x000fe20003800000 */
[----:B------:R-:W-:Y:S01]  /*8d60*/  LOP3.LUT R17, R17, 0xfffffff7, RZ, 0xc0, !PT ;  /* 0xfffffff711117812 */ /* 0x000fe200078ec0ff */
[----:B------:R-:W-:Y:S01]  /*8d70*/  FMUL R222, R222, R16 ;  /* 0x00000010dede7220 */ /* 0x000fe20000400000 */
[----:B------:R-:W-:-:S09]  /*8d80*/  ISETP.GT.AND P1, PT, R0, RZ, P2 ;  /* 0x000000ff0000720c */ /* 0x000fd20001724270 */
[----:B------:R-:W-:Y:S01]  /*8d90*/  @P2 LOP3.LUT R17, R17, 0x8, RZ, 0xfc, !PT ;  /* 0x0000000811112812 */ /* 0x000fe200078efcff */
[----:B----4-:R-:W-:-:S05]  /*8da0*/  FFMA R222, R223, R2, R222 ;  /* 0x00000002dfde7223 */ /* 0x010fca00000000de */
[----:B------:R-:W-:-:S05]  /*8db0*/  F2FP.BF16.F32.PACK_AB R222, RZ, R222 ;  /* 0x000000deffde723e */ /* 0x000fca00000010ff */
[----:B------:R1:W-:Y:S01]  /*8dc0*/  @P0 STG.E.U16 desc[UR36][R4.64+0x10], R222 ;  /* 0x000010de04000986 */ /* 0x0003e2000c101524 */
[----:B------:R-:W-:Y:S05]  /*8dd0*/  @!P1 BRA `(.L_x_37) ;  /* 0x0000000000049947 */ /* 0x000fea0003800000 */
[----:B------:R4:W5:Y:S02]  /*8de0*/  LDG.E.LTC128B.U16 R217, desc[UR36][R14.64+0x12] ;  /* 0x000012240ed97981 */ /* 0x000964000c1e1520 */
.L_x_37:
[----:B------:R-:W-:Y:S05]  /*8df0*/  BSYNC B1 ;  /* 0x0000000000017941 */ /* 0x000fea0003800000 */
.L_x_36:
[----:B------:R-:W2:Y:S01]  /*8e00*/  LDL.LU R223, [R1+0x194] ;  /* 0x0001940001df7983 */ /* 0x000ea20000300800 */
[----:B-1---5:R-:W-:Y:S01]  /*8e10*/  IMAD.U32 R222, R217, 0x10000, RZ ;  /* 0x00010000d9de7824 */ /* 0x022fe200078e00ff */
[----:B------:R-:W-:Y:S01]  /*8e20*/  ISETP.GT.AND P0, PT, R0, 0x8, P3 ;  /* 0x000000080000780c */ /* 0x000fe20001f04270 */
[----:B------:R-:W-:Y:S02]  /*8e30*/  BSSY B1, `(.L_x_38) ;  /* 0x0000007000017945 */ /* 0x000fe40003800000 */
[----:B------:R-:W-:-:S04]  /*8e40*/  FMUL R222, R222, R16 ;  /* 0x00000010dede7220 */ /* 0x000fc80000400000 */
[----:B--2---:R-:W-:-:S05]  /*8e50*/  FFMA R222, R223, R2, R222 ;  /* 0x00000002dfde7223 */ /* 0x004fca00000000de */
[----:B------:R-:W-:-:S05]  /*8e60*/  F2FP.BF16.F32.PACK_AB R222, RZ, R222 ;  /* 0x000000deffde723e */ /* 0x000fca00000010ff */
[----:B------:R1:W-:Y:S01]  /*8e70*/  @P1 STG.E.U16 desc[UR36][R4.64+0x12], R222 ;  /* 0x000012de04001986 */ /* 0x0003e2000c101524 */
[----:B------:R-:W-:Y:S05]  /*8e80*/  @!P0 BRA `(.L_x_39) ;  /* 0x0000000000048947 */ /* 0x000fea0003800000 */
[----:B------:R2:W5:Y:S02]  /*8e90*/  LDG.E.LTC128B.U16 R217, desc[UR36][R12.64+0x10] ;  /* 0x000010240cd97981 */ /* 0x000564000c1e1520 */
.L_x_39:
[----:B------:R-:W-:Y:S05]  /*8ea0*/  BSYNC B1 ;  /* 0x0000000000017941 */ /* 0x000fea0003800000 */
.L_x_38:
[----:B------:R-:W3:Y:S01]  /*8eb0*/  LDL.LU R223, [R1+0x198] ;  /* 0x0001980001df7983 */ /* 0x000ee20000300800 */
[----:B-1---5:R-:W-:Y:S01]  /*8ec0*/  IMAD.U32 R222, R217, 0x10000, RZ ;  /* 0x00010000d9de7824 */ /* 0x022fe200078e00ff */
[----:B------:R-:W-:Y:S01]  /*8ed0*/  ISETP.GT.AND P1, PT, R0, 0x8, P2 ;  /* 0x000000080000780c */ /* 0x000fe20001724270 */
[----:B------:R-:W-:Y:S02]  /*8ee0*/  BSSY B1, `(.L_x_40) ;  /* 0x0000007000017945 */ /* 0x000fe40003800000 */
[----:B------:R-:W-:-:S04]  /*8ef0*/  FMUL R222, R222, R16 ;  /* 0x00000010dede7220 */ /* 0x000fc80000400000 */
[----:B---3--:R-:W-:-:S05]  /*8f00*/  FFMA R222, R223, R2, R222 ;  /* 0x00000002dfde7223 */ /* 0x008fca00000000de */
[----:B------:R-:W-:-:S05]  /*8f10*/  F2FP.BF16.F32.PACK_AB R222, RZ, R222 ;  /* 0x000000deffde723e */ /* 0x000fca00000010ff */
[----:B------:R1:W-:Y:S01]  /*8f20*/  @P0 STG.E.U16 desc[UR36][R6.64+0x10], R222 ;  /* 0x000010de06000986 */ /* 0x0003e2000c101524 */
[----:B------:R-:W-:Y:S05]  /*8f30*/  @!P1 BRA `(.L_x_41) ;  /* 0x0000000000049947 */ /* 0x000fea0003800000 */
[----:B------:R3:W5:Y:S02]  /*8f40*/  LDG.E.LTC128B.U16 R217, desc[UR36][R12.64+0x12] ;  /* 0x000012240cd97981 */ /* 0x000764000c1e1520 */
.L_x_41:
[----:B------:R-:W-:Y:S05]  /*8f50*/  BSYNC B1 ;  /* 0x0000000000017941 */ /* 0x000fea0003800000 */
.L_x_40:
[----:B------:R-:W2:Y:S01]  /*8f60*/  LDL.LU R223, [R1+0x19c] ;  /* 0x00019c0001df7983 */ /* 0x000ea20000300800 */
[----:B-1---5:R-:W-:Y:S01]  /*8f70*/  IMAD.U32 R222, R217, 0x10000, RZ ;  /* 0x00010000d9de7824 */ /* 0x022fe200078e00ff */
[----:B------:R-:W-:Y:S01]  /*8f80*/  ISETP.GT.AND P2, PT, R3, 0x10, PT ;  /* 0x000000100300780c */ /* 0x000fe20003f44270 */
[----:B------:R-:W-:Y:S01]  /*8f90*/  BSSY B1, `(.L_x_42) ;  /* 0x000000a000017945 */ /* 0x000fe20003800000 */
[----:B------:R-:W-:Y:S01]  /*8fa0*/  LOP3.LUT R17, R17, 0xffffffef, RZ, 0xc0, !PT ;  /* 0xffffffef11117812 */ /* 0x000fe200078ec0ff */
[----:B------:R-:W-:Y:S01]  /*8fb0*/  FMUL R222, R222, R16 ;  /* 0x00000010dede7220 */ /* 0x000fe20000400000 */
[----:B------:R-:W-:-:S09]  /*8fc0*/  ISETP.GT.AND P0, PT, R0, RZ, P2 ;  /* 0x000000ff0000720c */ /* 0x000fd20001704270 */
[----:B------:R-:W-:Y:S01]  /*8fd0*/  @P2 LOP3.LUT R17, R17, 0x10, RZ, 0xfc, !PT ;  /* 0x0000001011112812 */ /* 0x000fe200078efcff */
[----:B--2---:R-:W-:-:S05]  /*8fe0*/  FFMA R222, R223, R2, R222 ;  /* 0x00000002dfde7223 */ /* 0x004fca00000000de */
[----:B------:R-:W-:-:S05]  /*8ff0*/  F2FP.BF16.F32.PACK_AB R222, RZ, R222 ;  /* 0x000000deffde723e */ /* 0x000fca00000010ff */
[----:B------:R1:W-:Y:S01]  /*9000*/  @P1 STG.E.U16 desc[UR36][R6.64+0x12], R222 ;  /* 0x000012de06001986 */ /* 0x0003e2000c101524 */
[----:B------:R-:W-:Y:S05]  /*9010*/  @!P0 BRA `(.L_x_43) ;  /* 0x0000000000048947 */ /* 0x000fea0003800000 */
[----:B------:R2:W5:Y:S02]  /*9020*/  LDG.E.LTC128B.U16 R217, desc[UR36][R14.64+0x20] ;  /* 0x000020240ed97981 */ /* 0x000564000c1e1520 */
.L_x_43:
[----:B------:R-:W-:Y:S05]  /*9030*/  BSYNC B1 ;  /* 0x0000000000017941 */ /* 0x000fea0003800000 */
.L_x_42:
[----:B------:R-:W3:Y:S01]  /*9040*/  LDL.LU R223, [R1+0x1a0] ;  /* 0x0001a00001df7983 */ /* 0x000ee20000300800 */
[----:B-1---5:R-:W-:Y:S01]  /*9050*/  IMAD.U32 R222, R217, 0x10000, RZ ;  /* 0x00010000d9de7824 */ /* 0x022fe200078e00ff */
[----:B------:R-:W-:Y:S01]  /*9060*/  ISETP.GT.AND P1, PT, R3, 0x11, PT ;  /* 0x000000110300780c */ /* 0x000fe20003f24270 */
[----:B------:R-:W-:Y:S01]  /*9070*/  BSSY B1, `(.L_x_44) ;  /* 0x000000a000017945 */ /* 0x000fe20003800000 */
[----:B------:R-:W-:Y:S01]  /*9080*/  LOP3.LUT R22, R22, 0xfffffbff, RZ, 0xc0, !PT ;  /* 0xfffffbff16167812 */ /* 0x000fe200078ec0ff */
[----:B------:R-:W-:-:S10]  /*9090*/  FMUL R222, R222, R16 ;  /* 0x00000010dede7220 */ /* 0x000fd40000400000 */
[----:B------:R-:W-:Y:S01]  /*90a0*/  @P1 LOP3.LUT R22, R22, 0x400, RZ, 0xfc, !PT ;  /* 0x0000040016161812 */ /* 0x000fe200078efcff */
[----:B---3--:R-:W-:-:S05]  /*90b0*/  FFMA R222, R223, R2, R222 ;  /* 0x00000002dfde7223 */ /* 0x008fca00000000de */
[----:B------:R-:W-:-:S05]  /*90c0*/  F2FP.BF16.F32.PACK_AB R222, RZ, R222 ;  /* 0x000000deffde723e */ /* 0x000fca00000010ff */
[----:B------:R1:W-:Y:S01]  /*90d0*/  @P0 STG.E.U16 desc[UR36][R4.64+0x20], R222 ;  /* 0x000020de04000986 */ /* 0x0003e2000c101524 */
[----:B------:R-:W-:-:S13]  /*90e0*/  ISETP.GT.AND P0, PT, R0, RZ, P1 ;  /* 0x000000ff0000720c */ /* 0x000fda0000f04270 */
[----:B-1----:R-:W-:Y:S05]  /*90f0*/  @!P0 BRA `(.L_x_45) ;  /* 0x0000000000048947 */ /* 0x002fea0003800000 */
[----:B------:R1:W5:Y:S02]  /*9100*/  LDG.E.LTC128B.U16 R217, desc[UR36][R14.64+0x22] ;  /* 0x000022240ed97981 */ /* 0x000364000c1e1520 */
.L_x_45:
[----:B------:R-:W-:Y:S05]  /*9110*/  BSYNC B1 ;  /* 0x0000000000017941 */ /* 0x000fea0003800000 */
.L_x_44:
[----:B------:R-:W3:Y:S01]  /*9120*/  LDL.LU R223, [R1+0x1a4] ;  /* 0x0001a40001df7983 */ /* 0x000ee20000300800 */
[----:B-----5:R-:W-:Y:S01]  /*9130*/  IMAD.U32 R222, R217, 0x10000, RZ ;  /* 0x00010000d9de7824 */ /* 0x020fe200078e00ff */
[----:B------:R-:W-:Y:S03]  /*9140*/  BSSY B1, `(.L_x_46) ;  /* 0x0000008000017945 */ /* 0x000fe60003800000 */
[----:B------:R-:W-:-:S04]  /*9150*/  FMUL R222, R222, R16 ;  /* 0x00000010dede7220 */ /* 0x000fc80000400000 */
[----:B---3--:R-:W-:-:S05]  /*9160*/  FFMA R222, R223, R2, R222 ;  /* 0x00000002dfde7223 */ /* 0x008fca00000000de */
[----:B------:R-:W-:-:S05]  /*9170*/  F2FP.BF16.F32.PACK_AB R222, RZ, R222 ;  /* 0x000000deffde723e */ /* 0x000fca00000010ff */
[----:B------:R3:W-:Y:S01]  /*9180*/  @P0 STG.E.U16 desc[UR36][R4.64+0x22], R222 ;  /* 0x000022de04000986 */ /* 0x0007e2000c101524 */
[----:B------:R-:W-:-:S13]  /*9190*/  ISETP.GT.AND P0, PT, R0, 0x8, P2 ;  /* 0x000000080000780c */ /* 0x000fda0001704270 */
[----:B---3--:R-:W-:Y:S05]  /*91a0*/  @!P0 BRA `(.L_x_47) ;  /* 0x0000000000048947 */ /* 0x008fea0003800000 */
[----:B------:R3:W5:Y:S02]  /*91b0*/  LDG.E.LTC128B.U16 R217, desc[UR36][R12.64+0x20] ;  /* 0x000020240cd97981 */ /* 0x000764000c1e1520 */
.L_x_47:
[----:B------:R-:W-:Y:S05]  /*91c0*/  BSYNC B1 ;  /* 0x0000000000017941 */ /* 0x000fea0003800000 */
.L_x_46:
[----:B------:R-:W2:Y:S01]  /*91d0*/  LDL.LU R223, [R1+0x1a8] ;  /* 0x0001a80001df7983 */ /* 0x000ea20000300800 */
[----:B-----5:R-:W-:Y:S01]  /*91e0*/  IMAD.U32 R222, R217, 0x10000, RZ ;  /* 0x00010000d9de7824 */ /* 0x020fe200078e00ff */
[----:B------:R-:W-:Y:S03]  /*91f0*/  BSSY B1, `(.L_x_48) ;  /* 0x0000008000017945 */ /* 0x000fe60003800000 */
[----:B------:R-:W-:-:S04]  /*9200*/  FMUL R222, R222, R16 ;  /* 0x00000010dede7220 */ /* 0x000fc80000400000 */
[----:B--2---:R-:W-:-:S05]  /*9210*/  FFMA R222, R223, R2, R222 ;  /* 0x00000002dfde7223 */ /* 0x004fca00000000de */
[----:B------:R-:W-:-:S05]  /*9220*/  F2FP.BF16.F32.PACK_AB R222, RZ, R222 ;  /* 0x000000deffde723e */ /* 0x000fca00000010ff */
[----:B------:R2:W-:Y:S01]  /*9230*/  @P0 STG.E.U16 desc[UR36][R6.64+0x20], R222 ;  /* 0x000020de06000986 */ /* 0x0005e2000c101524 */
[----:B------:R-:W-:-:S13]  /*9240*/  ISETP.GT.AND P0, PT, R0, 0x8, P1 ;  /* 0x000000080000780c */ /* 0x000fda0000f04270 */
[----:B--2---:R-:W-:Y:S05]  /*9250*/  @!P0 BRA `(.L_x_49) ;  /* 0x0000000000048947 */ /* 0x004fea0003800000 */
[----:B------:R2:W5:Y:S02]  /*9260*/  LDG.E.LTC128B.U16 R217, desc[UR36][R12.64+0x22] ;  /* 0x000022240cd97981 */ /* 0x000564000c1e1520 */
.L_x_49:
[----:B------:R-:W-:Y:S05]  /*9270*/  BSYNC B1 ;  /* 0x0000000000017941 */ /* 0x000fea0003800000 */
.L_x_48:
[----:B------:R-:W3:Y:S01]  /*9280*/  LDL.LU R223, [R1+0x1ac] ;  /* 0x0001ac0001df7983 */ /* 0x000ee20000300800 */
[----:B-----5:R-:W-:Y:S01]  /*9290*/  IMAD.U32 R222, R217, 0x10000, RZ ;  /* 0x00010000d9de7824 */ /* 0x020fe200078e00ff */
        /* <DEDUP_REMOVED lines=9> */
[----:B---3--:R-:W-:Y:S05]  /*9330*/  @!P0 BRA `(.L_x_51) ;  /* 0x0000000000048947 */ /* 0x008fea0003800000 */
[----:B------:R3:W5:Y:S02]  /*9340*/  LDG.E.LTC128B.U16 R217, desc[UR36][R14.64+0x30] ;  /* 0x000030240ed97981 */ /* 0x000764000c1e1520 */
.L_x_51:
[----:B------:R-:W-:Y:S05]  /*9350*/  BSYNC B1 ;  /* 0x0000000000017941 */ /* 0x000fea0003800000 */
.L_x_50:
[----:B------:R-:W2:Y:S01]  /*9360*/  LDL.LU R223, [R1+0x1b0] ;  /* 0x0001b00001df7983 */ /* 0x000ea20000300800 */
[----:B-----5:R-:W-:Y:S01]  /*9370*/  IMAD.U32 R222, R217, 0x10000, RZ ;  /* 0x00010000d9de7824 */ /* 0x020fe200078e00ff */
[----:B------:R-:W-:Y:S01]  /*9380*/  ISETP.GT.AND P1, PT, R3, 0x19, PT ;  /* 0x000000190300780c */ /* 0x000fe20003f24270 */
[----:B------:R-:W-:Y:S01]  /*9390*/  BSSY B1, `(.L_x_52) ;  /* 0x000000a000017945 */ /* 0x000fe20003800000 */
[----:B------:R-:W-:Y:S01]  /*93a0*/  LOP3.LUT R22, R22, 0xfffffeff, RZ, 0xc0, !PT ;  /* 0xfffffeff16167812 */ /* 0x000fe200078ec0ff */
[----:B------:R-:W-:-:S10]  /*93b0*/  FMUL R222, R222, R16 ;  /* 0x00000010dede7220 */ /* 0x000fd40000400000 */
[----:B------:R-:W-:Y:S01]  /*93c0*/  @P1 LOP3.LUT R22, R22, 0x100, RZ, 0xfc, !PT ;  /* 0x0000010016161812 */ /* 0x000fe200078efcff */
[----:B--2---:R-:W-:-:S05]  /*93d0*/  FFMA R222, R223, R2, R222 ;  /* 0x00000002dfde7223 */ /* 0x004fca00000000de */
[----:B------:R-:W-:-:S05]  /*93e0*/  F2FP.BF16.F32.PACK_AB R222, RZ, R222 ;  /* 0x000000deffde723e */ /* 0x000fca00000010ff */
[----:B------:R2:W-:Y:S01]  /*93f0*/  @P0 STG.E.U16 desc[UR36][R4.64+0x30], R222 ;  /* 0x000030de04000986 */ /* 0x0005e2000c101524 */
[----:B------:R-:W-:-:S13]  /*9400*/  ISETP.GT.AND P0, PT, R0, RZ, P1 ;  /* 0x000000ff0000720c */ /* 0x000fda0000f04270 */
[----:B--2---:R-:W-:Y:S05]  /*9410*/  @!P0 BRA `(.L_x_53) ;  /* 0x0000000000048947 */ /* 0x004fea0003800000 */
[----:B------:R2:W5:Y:S02]  /*9420*/  LDG.E.LTC128B.U16 R217, desc[UR36][R14.64+0x32] ;  /* 0x000032240ed97981 */ /* 0x000564000c1e1520 */
.L_x_53:
[----:B------:R-:W-:Y:S05]  /*9430*/  BSYNC B1 ;  /* 0x0000000000017941 */ /* 0x000fea0003800000 */
.L_x_52:
        /* <DEDUP_REMOVED lines=10> */
.L_x_55:
[----:B------:R-:W-:Y:S05]  /*94e0*/  BSYNC B1 ;  /* 0x0000000000017941 */ /* 0x000fea0003800000 */
.L_x_54:
        /* <DEDUP_REMOVED lines=10> */
.L_x_57:
[----:B------:R-:W-:Y:S05]  /*9590*/  BSYNC B1 ;  /* 0x0000000000017941 */ /* 0x000fea0003800000 */
.L_x_56:
        /* <DEDUP_REMOVED lines=13> */
.L_x_59:
[----:B------:R-:W-:Y:S05]  /*9670*/  BSYNC B1 ;  /* 0x0000000000017941 */ /* 0x000fea0003800000 */
.L_x_58:
        /* <DEDUP_REMOVED lines=13> */
.L_x_61:
[----:B------:R-:W-:Y:S05]  /*9750*/  BSYNC B1 ;  /* 0x0000000000017941 */ /* 0x000fea0003800000 */
.L_x_60:
[----:B------:R-:W3:Y:S01]  /*9760*/  LDL.LU R223, [R1+0x1c4] ;  /* 0x0001c40001df7983 */ /* 0x000ee20000300800 */
[C---:B-----5:R-:W-:Y:S01]  /*9770*/  IMAD.U32 R222, R217.reuse, 0x10000, RZ ;  /* 0x00010000d9de7824 */ /* 0x060fe200078e00ff */
[----:B------:R-:W-:Y:S01]  /*9780*/  BSSY B1, `(.L_x_62) ;  /* 0x0000009000017945 */ /* 0x000fe20003800000 */
[----:B------:R-:W-:Y:S02]  /*9790*/  PRMT R225, R217, 0x7610, R225 ;  /* 0x00007610d9e17816 */ /* 0x000fe400000000e1 */
[----:B------:R-:W-:-:S04]  /*97a0*/  FMUL R222, R222, R16 ;  /* 0x00000010dede7220 */ /* 0x000fc80000400000 */
[----:B---3--:R-:W-:-:S05]  /*97b0*/  FFMA R222, R223, R2, R222 ;  /* 0x00000002dfde7223 */ /* 0x008fca00000000de */
[----:B------:R-:W-:-:S05]  /*97c0*/  F2FP.BF16.F32.PACK_AB R222, RZ, R222 ;  /* 0x000000deffde723e */ /* 0x000fca00000010ff */
[----:B------:R3:W-:Y:S01]  /*97d0*/  @P0 STG.E.U16 desc[UR36][R4.64+0x42], R222 ;  /* 0x000042de04000986 */ /* 0x0007e2000c101524 */
[----:B------:R-:W-:-:S13]  /*97e0*/  ISETP.GT.AND P0, PT, R0, 0x8, P2 ;  /* 0x000000080000780c */ /* 0x000fda0001704270 */
[----:B---3--:R-:W-:Y:S05]  /*97f0*/  @!P0 BRA `(.L_x_63) ;  /* 0x0000000000048947 */ /* 0x008fea0003800000 */
[----:B------:R3:W5:Y:S02]  /*9800*/  LDG.E.LTC128B.U16 R225, desc[UR36][R12.64+0x40] ;  /* 0x000040240ce17981 */ /* 0x000764000c1e1520 */
.L_x_63:
[----:B------:R-:W-:Y:S05]  /*9810*/  BSYNC B1 ;  /* 0x0000000000017941 */ /* 0x000fea0003800000 */
.L_x_62:
[----:B------:R-:W2:Y:S01]  /*9820*/  LDL.LU R222, [R1+0x1c8] ;  /* 0x0001c80001de7983 */ /* 0x000ea20000300800 */
[----:B-----5:R-:W-:Y:S01]  /*9830*/  IMAD.U32 R217, R225, 0x10000, RZ ;  /* 0x00010000e1d97824 */ /* 0x020fe200078e00ff */
[----:B------:R-:W-:Y:S03]  /*9840*/  BSSY B1, `(.L_x_64) ;  /* 0x0000023000017945 */ /* 0x000fe60003800000 */
[----:B------:R-:W-:-:S04]  /*9850*/  FMUL R217, R217, R16 ;  /* 0x00000010d9d97220 */ /* 0x000fc80000400000 */
[----:B--2---:R-:W-:-:S05]  /*9860*/  FFMA R217, R222, R2, R217 ;  /* 0x00000002ded97223 */ /* 0x004fca00000000d9 */
[----:B------:R-:W-:-:S05]  /*9870*/  F2FP.BF16.F32.PACK_AB R217, RZ, R217 ;  /* 0x000000d9ffd9723e */ /* 0x000fca00000010ff */
[----:B------:R2:W-:Y:S01]  /*9880*/  @P0 STG.E.U16 desc[UR36][R6.64+0x40], R217 ;  /* 0x000040d906000986 */ /* 0x0005e2000c101524 */
[----:B------:R-:W-:-:S05]  /*9890*/  IADD3 R23, P0, R23, 0x80, RZ ;  /* 0x0000008017177810 */ /* 0x000fca0007f1e0ff */
[----:B------:R-:W-:-:S04]  /*98a0*/  IMAD.WIDE.U32 R222, R23, R8, R20 ;  /* 0x0000000817de7225 */ /* 0x000fc800078e0014 */
[----:B--2---:R-:W-:Y:S01]  /*98b0*/  IMAD.X R217, RZ, RZ, UR7, P0 ;  /* 0x00000007ffd97e24 */ /* 0x004fe200080e06ff */
[----:B------:R-:W-:-:S03]  /*98c0*/  LEA R226, P0, R222, R18, 0x1 ;  /* 0x00000012dee27211 */ /* 0x000fc600078008ff */
[----:B------:R-:W-:-:S04]  /*98d0*/  IMAD R217, R217, R8, RZ ;  /* 0x00000008d9d97224 */ /* 0x000fc800078e02ff */
[----:B------:R-:W-:-:S04]  /*98e0*/  IMAD R217, R23, R9, R217 ;  /* 0x0000000917d97224 */ /* 0x000fc800078e02d9 */
[----:B------:R-:W-:-:S05]  /*98f0*/  IMAD.IADD R9, R223, 0x1, R217 ;  /* 0x00000001df097824 */ /* 0x000fca00078e02d9 */
[----:B------:R-:W-:Y:S01]  /*9900*/  LEA.HI.X R227, R222, R19, R9, 0x1, P0 ;  /* 0x00000013dee37211 */ /* 0x000fe200000f0c09 */
[----:B------:R-:W-:-:S04]  /*9910*/  IMAD.WIDE.U32 R222, R23, R8, R220 ;  /* 0x0000000817de7225 */ /* 0x000fc800078e00dc */
[----:B------:R-:W-:Y:S01]  /*9920*/  IMAD.WIDE.U32 R8, R23, R8, R10 ;  /* 0x0000000817087225 */ /* 0x000fe200078e000a */
[----:B------:R-:W-:-:S03]  /*9930*/  IADD3 R220, P0, R10, R222, RZ ;  /* 0x000000de0adc7210 */ /* 0x000fc60007f1e0ff */
[C---:B------:R-:W-:Y:S02]  /*9940*/  IMAD.IADD R9, R217.reuse, 0x1, R9 ;  /* 0x00000001d9097824 */ /* 0x040fe400078e0209 */
[----:B------:R-:W-:Y:S02]  /*9950*/  IMAD.IADD R20, R217, 0x1, R223 ;  /* 0x00000001d9147824 */ /* 0x000fe400078e02df */
[----:B------:R-:W-:-:S04]  /*9960*/  IMAD.WIDE.U32 R8, R216, UR45, R8 ;  /* 0x0000002dd8087c25 */ /* 0x000fc8000f8e0008 */
[----:B------:R-:W-:Y:S01]  /*9970*/  IMAD.X R221, R11, 0x1, R20, P0 ;  /* 0x000000010bdd7824 */ /* 0x000fe200000e0614 */
[----:B------:R-:W-:Y:S01]  /*9980*/  LEA R10, P0, R8, R18, 0x1 ;  /* 0x00000012080a7211 */ /* 0x000fe200078008ff */
[----:B------:R-:W-:Y:S02]  /*9990*/  IMAD.IADD R9, R224, 0x1, R9 ;  /* 0x00000001e0097824 */ /* 0x000fe400078e0209 */
[----:B------:R-:W-:-:S03]  /*99a0*/  IMAD.WIDE.U32 R216, R216, UR45, R220 ;  /* 0x0000002dd8d87c25 */ /* 0x000fc6000f8e00dc */
[----:B------:R-:W-:Y:S01]  /*99b0*/  LEA.HI.X R11, R8, R19, R9, 0x1, P0 ;  /* 0x00000013080b7211 */ /* 0x000fe200000f0c09 */
[----:B------:R-:W-:Y:S01]  /*99c0*/  IMAD.IADD R224, R224, 0x1, R217 ;  /* 0x00000001e0e07824 */ /* 0x000fe200078e02d9 */
[----:B------:R-:W-:-:S04]  /*99d0*/  LEA R8, P0, R216, R18, 0x1 ;  /* 0x00000012d8087211 */ /* 0x000fc800078008ff */
[----:B------:R-:W-:Y:S02]  /*99e0*/  LEA.HI.X R9, R216, R19, R224, 0x1, P0 ;  /* 0x00000013d8097211 */ /* 0x000fe400000f0ce0 */
[----:B------:R-:W-:-:S05]  /*99f0*/  IADD3 R218, P0, R218, R222, RZ ;  /* 0x000000dedada7210 */ /* 0x000fca0007f1e0ff */
[----:B------:R-:W-:Y:S01]  /*9a00*/  IMAD.X R20, R20, 0x1, R21, P0 ;  /* 0x0000000114147824 */ /* 0x000fe200000e0615 */
[C---:B------:R-:W-:Y:S02]  /*9a10*/  LEA R216, P0, R218.reuse, R18, 0x1 ;  /* 0x00000012dad87211 */ /* 0x040fe400078008ff */
[----:B------:R-:W-:Y:S02]  /*9a20*/  PRMT R18, R225, 0x7610, R18 ;  /* 0x00007610e1127816 */ /* 0x000fe40000000012 */
[----:B------:R-:W-:Y:S02]  /*9a30*/  LEA.HI.X R217, R218, R19, R20, 0x1, P0 ;  /* 0x00000013dad97211 */ /* 0x000fe400000f0c14 */
[----:B------:R-:W-:-:S13]  /*9a40*/  ISETP.GT.AND P0, PT, R0, 0x8, P1 ;  /* 0x000000080000780c */ /* 0x000fda0000f04270 */
[----:B------:R-:W-:Y:S05]  /*9a50*/  @!P0 BRA `(.L_x_65) ;  /* 0x0000000000048947 */ /* 0x000fea0003800000 */
[----:B------:R2:W5:Y:S02]  /*9a60*/  LDG.E.LTC128B.U16 R18, desc[UR36][R12.64+0x42] ;  /* 0x000042240c127981 */ /* 0x000564000c1e1520 */
.L_x_65:
[----:B------:R-:W-:Y:S05]  /*9a70*/  BSYNC B1 ;  /* 0x0000000000017941 */ /* 0x000fea0003800000 */
.L_x_64:
        /* <DEDUP_REMOVED lines=13> */
.L_x_67:
[----:B------:R-:W-:Y:S05]  /*9b50*/  BSYNC B1 ;  /* 0x0000000000017941 */ /* 0x000fea0003800000 */
.L_x_66:
        /* <DEDUP_REMOVED lines=13> */
.L_x_69:
[----:B------:R-:W-:Y:S05]  /*9c30*/  BSYNC B1 ;  /* 0x0000000000017941 */ /* 0x000fea0003800000 */
.L_x_68:
        /* <DEDUP_REMOVED lines=10> */
.L_x_71:
[----:B------:R-:W-:Y:S05]  /*9ce0*/  BSYNC B1 ;  /* 0x0000000000017941 */ /* 0x000fea0003800000 */
.L_x_70:
        /* <DEDUP_REMOVED lines=10> */
.L_x_73:
[----:B------:R-:W-:Y:S05]  /*9d90*/  BSYNC B1 ;  /* 0x0000000000017941 */ /* 0x000fea0003800000 */
.L_x_72:
        /* <DEDUP_REMOVED lines=13> */
.L_x_75:
[----:B------:R-:W-:Y:S05]  /*9e70*/  BSYNC B1 ;  /* 0x0000000000017941 */ /* 0x000fea0003800000 */
.L_x_74:
        /* <DEDUP_REMOVED lines=13> */
.L_x_77:
[----:B------:R-:W-:Y:S05]  /*9f50*/  BSYNC B1 ;  /* 0x0000000000017941 */ /* 0x000fea0003800000 */
.L_x_76:
        /* <DEDUP_REMOVED lines=10> */
.L_x_79:
[----:B------:R-:W-:Y:S05]  /*a000*/  BSYNC B1 ;  /* 0x0000000000017941 */ /* 0x000fea0003800000 */
.L_x_78:
        /* <DEDUP_REMOVED lines=10> */
.L_x_81:
[----:B------:R-:W-:Y:S05]  /*a0b0*/  BSYNC B1 ;  /* 0x0000000000017941 */ /* 0x000fea0003800000 */
.L_x_80:
        /* <DEDUP_REMOVED lines=13> */
.L_x_83:
[----:B------:R-:W-:Y:S05]  /*a190*/  BSYNC B1 ;  /* 0x0000000000017941 */ /* 0x000fea0003800000 */
.L_x_82:
        /* <DEDUP_REMOVED lines=13> */
.L_x_85:
[----:B------:R-:W-:Y:S05]  /*a270*/  BSYNC B1 ;  /* 0x0000000000017941 */ /* 0x000fea0003800000 */
.L_x_84:
        /* <DEDUP_REMOVED lines=10> */
.L_x_87:
[----:B------:R-:W-:Y:S05]  /*a320*/  BSYNC B1 ;  /* 0x0000000000017941 */ /* 0x000fea0003800000 */
.L_x_86:
        /* <DEDUP_REMOVED lines=10> */
.L_x_89:
[----:B------:R-:W-:Y:S05]  /*a3d0*/  BSYNC B1 ;  /* 0x0000000000017941 */ /* 0x000fea0003800000 */
.L_x_88:
        /* <DEDUP_REMOVED lines=13> */
.L_x_91:
[----:B------:R-:W-:Y:S05]  /*a4b0*/  BSYNC B1 ;  /* 0x0000000000017941 */ /* 0x000fea0003800000 */
.L_x_90:
        /* <DEDUP_REMOVED lines=13> */
.L_x_93:
[----:B------:R-:W-:Y:S05]  /*a590*/  BSYNC B1 ;  /* 0x0000000000017941 */ /* 0x000fea0003800000 */
.L_x_92:
        /* <DEDUP_REMOVED lines=10> */
.L_x_95:
[----:B------:R-:W-:Y:S05]  /*a640*/  BSYNC B1 ;  /* 0x0000000000017941 */ /* 0x000fea0003800000 */
.L_x_94:
        /* <DEDUP_REMOVED lines=10> */
.L_x_97:
[----:B------:R-:W-:Y:S05]  /*a6f0*/  BSYNC B1 ;  /* 0x0000000000017941 */ /* 0x000fea0003800000 */
.L_x_96:
        /* <DEDUP_REMOVED lines=13> */
.L_x_99:
[----:B------:R-:W-:Y:S05]  /*a7d0*/  BSYNC B1 ;  /* 0x0000000000017941 */ /* 0x000fea0003800000 */
.L_x_98:
        /* <DEDUP_REMOVED lines=13> */
.L_x_101:
[----:B------:R-:W-:Y:S05]  /*a8b0*/  BSYNC B1 ;  /* 0x0000000000017941 */ /* 0x000fea0003800000 */
.L_x_100:
        /* <DEDUP_REMOVED lines=10> */
.L_x_103:
[----:B------:R-:W-:Y:S05]  /*a960*/  BSYNC B1 ;  /* 0x0000000000017941 */ /* 0x000fea0003800000 */
.L_x_102:
        /* <DEDUP_REMOVED lines=10> */
.L_x_105:
[----:B------:R-:W-:Y:S05]  /*aa10*/  BSYNC B1 ;  /* 0x0000000000017941 */ /* 0x000fea0003800000 */
.L_x_104:
        /* <DEDUP_REMOVED lines=13> */
.L_x_107:
[----:B------:R-:W-:Y:S05]  /*aaf0*/  BSYNC B1 ;  /* 0x0000000000017941 */ /* 0x000fea0003800000 */
.L_x_106:
        /* <DEDUP_REMOVED lines=13> */
.L_x_109:
[----:B------:R-:W-:Y:S05]  /*abd0*/  BSYNC B1 ;  /* 0x0000000000017941 */ /* 0x000fea0003800000 */
.L_x_108:
        /* <DEDUP_REMOVED lines=10> */
.L_x_111:
[----:B------:R-:W-:Y:S05]  /*ac80*/  BSYNC B1 ;  /* 0x0000000000017941 */ /* 0x000fea0003800000 */
.L_x_110:
        /* <DEDUP_REMOVED lines=10> */
.L_x_113:
[----:B------:R-:W-:Y:S05]  /*ad30*/  BSYNC B1 ;  /* 0x0000000000017941 */ /* 0x000fea0003800000 */
.L_x_112:
        /* <DEDUP_REMOVED lines=13> */
.L_x_115:
[----:B------:R-:W-:Y:S05]  /*ae10*/  BSYNC B1 ;  /* 0x0000000000017941 */ /* 0x000fea0003800000 */
.L_x_114:
        /* <DEDUP_REMOVED lines=13> */
.L_x_117:
[----:B------:R-:W-:Y:S05]  /*aef0*/  BSYNC B1 ;  /* 0x0000000000017941 */ /* 0x000fea0003800000 */
.L_x_116:
        /* <DEDUP_REMOVED lines=10> */
.L_x_119:
[----:B------:R-:W-:Y:S05]  /*afa0*/  BSYNC B1 ;  /* 0x0000000000017941 */ /* 0x000fea0003800000 */
.L_x_118:
        /* <DEDUP_REMOVED lines=10> */
.L_x_121:
[----:B------:R-:W-:Y:S05]  /*b050*/  BSYNC B1 ;  /* 0x0000000000017941 */ /* 0x000fea0003800000 */
.L_x_120:
        /* <DEDUP_REMOVED lines=13> */
.L_x_123:
[----:B------:R-:W-:Y:S05]  /*b130*/  BSYNC B1 ;  /* 0x0000000000017941 */ /* 0x000fea0003800000 */
.L_x_122:
        /* <DEDUP_REMOVED lines=13> */
.L_x_125:
[----:B------:R-:W-:Y:S05]  /*b210*/  BSYNC B1 ;  /* 0x0000000000017941 */ /* 0x000fea0003800000 */
.L_x_124:
        /* <DEDUP_REMOVED lines=10> */
.L_x_127:
[----:B------:R-:W-:Y:S05]  /*b2c0*/  BSYNC B1 ;  /* 0x0000000000017941 */ /* 0x000fea0003800000 */
.L_x_126:
        /* <DEDUP_REMOVED lines=10> */
.L_x_129:
[----:B------:R-:W-:Y:S05]  /*b370*/  BSYNC B1 ;  /* 0x0000000000017941 */ /* 0x000fea0003800000 */
.L_x_128:
        /* <DEDUP_REMOVED lines=13> */
.L_x_131:
[----:B------:R-:W-:Y:S05]  /*b450*/  BSYNC B1 ;  /* 0x0000000000017941 */ /* 0x000fea0003800000 */
.L_x_130:
        /* <DEDUP_REMOVED lines=13> */
.L_x_133:
[----:B------:R-:W-:Y:S05]  /*b530*/  BSYNC B1 ;  /* 0x0000000000017941 */ /* 0x000fea0003800000 */
.L_x_132:
        /* <DEDUP_REMOVED lines=10> */
.L_x_135:
[----:B------:R-:W-:Y:S05]  /*b5e0*/  BSYNC B1 ;  /* 0x0000000000017941 */ /* 0x000fea0003800000 */
.L_x_134:
        /* <DEDUP_REMOVED lines=10> */
.L_x_137:
[----:B------:R-:W-:Y:S05]  /*b690*/  BSYNC B1 ;  /* 0x0000000000017941 */ /* 0x000fea0003800000 */
.L_x_136:
        /* <DEDUP_REMOVED lines=13> */
.L_x_139:
[----:B------:R-:W-:Y:S05]  /*b770*/  BSYNC B1 ;  /* 0x0000000000017941 */ /* 0x000fea0003800000 */
.L_x_138:
        /* <DEDUP_REMOVED lines=13> */
.L_x_141:
[----:B------:R-:W-:Y:S05]  /*b850*/  BSYNC B1 ;  /* 0x0000000000017941 */ /* 0x000fea0003800000 */
.L_x_140:
        /* <DEDUP_REMOVED lines=10> */
.L_x_143:
[----:B------:R-:W-:Y:S05]  /*b900*/  BSYNC B1 ;  /* 0x0000000000017941 */ /* 0x000fea0003800000 */
.L_x_142:
        /* <DEDUP_REMOVED lines=10> */
.L_x_145:
[----:B------:R-:W-:Y:S05]  /*b9b0*/  BSYNC B1 ;  /* 0x0000000000017941 */ /* 0x000fea0003800000 */
.L_x_144:
        /* <DEDUP_REMOVED lines=13> */
.L_x_147:
[----:B------:R-:W-:Y:S05]  /*ba90*/  BSYNC B1 ;  /* 0x0000000000017941 */ /* 0x000fea0003800000 */
.L_x_146:
        /* <DEDUP_REMOVED lines=13> */
.L_x_149:
[----:B------:R-:W-:Y:S05]  /*bb70*/  BSYNC B1 ;  /* 0x0000000000017941 */ /* 0x000fea0003800000 */
.L_x_148:
        /* <DEDUP_REMOVED lines=10> */
.L_x_151:
[----:B------:R-:W-:Y:S05]  /*bc20*/  BSYNC B1 ;  /* 0x0000000000017941 */ /* 0x000fea0003800000 */
.L_x_150:
        /* <DEDUP_REMOVED lines=10> */
.L_x_153:
[----:B------:R-:W-:Y:S05]  /*bcd0*/  BSYNC B1 ;  /* 0x0000000000017941 */ /* 0x000fea0003800000 */
.L_x_152:
        /* <DEDUP_REMOVED lines=13> */
.L_x_155:
[----:B------:R-:W-:Y:S05]  /*bdb0*/  BSYNC B1 ;  /* 0x0000000000017941 */ /* 0x000fea0003800000 */
.L_x_154:
        /* <DEDUP_REMOVED lines=13> */
.L_x_157:
[----:B------:R-:W-:Y:S05]  /*be90*/  BSYNC B1 ;  /* 0x0000000000017941 */ /* 0x000fea0003800000 */
.L_x_156:
        /* <DEDUP_REMOVED lines=10> */
.L_x_159:
[----:B------:R-:W-:Y:S05]  /*bf40*/  BSYNC B1 ;  /* 0x0000000000017941 */ /* 0x000fea0003800000 */
.L_x_158:
        /* <DEDUP_REMOVED lines=10> */
.L_x_161:
[----:B------:R-:W-:Y:S05]  /*bff0*/  BSYNC B1 ;  /* 0x0000000000017941 */ /* 0x000fea0003800000 */
.L_x_160:
        /* <DEDUP_REMOVED lines=13> */
.L_x_163:
[----:B------:R-:W-:Y:S05]  /*c0d0*/  BSYNC B1 ;  /* 0x0000000000017941 */ /* 0x000fea0003800000 */
.L_x_162:
        /* <DEDUP_REMOVED lines=13> */
.L_x_165:
[----:B------:R-:W-:Y:S05]  /*c1b0*/  BSYNC B1 ;  /* 0x0000000000017941 */ /* 0x000fea0003800000 */
.L_x_164:
        /* <DEDUP_REMOVED lines=10> */
.L_x_167:
[----:B------:R-:W-:Y:S05]  /*c260*/  BSYNC B1 ;  /* 0x0000000000017941 */ /* 0x000fea0003800000 */
.L_x_166:
        /* <DEDUP_REMOVED lines=10> */
.L_x_169:
[----:B------:R-:W-:Y:S05]  /*c310*/  BSYNC B1 ;  /* 0x0000000000017941 */ /* 0x000fea0003800000 */
.L_x_168:
        /* <DEDUP_REMOVED lines=13> */
.L_x_171:
[----:B------:R-:W-:Y:S05]  /*c3f0*/  BSYNC B1 ;  /* 0x0000000000017941 */ /* 0x000fea0003800000 */
.L_x_170:
        /* <DEDUP_REMOVED lines=13> */
.L_x_173:
[----:B------:R-:W-:Y:S05]  /*c4d0*/  BSYNC B1 ;  /* 0x0000000000017941 */ /* 0x000fea0003800000 */
.L_x_172:
        /* <DEDUP_REMOVED lines=10> */
.L_x_175:
[----:B------:R-:W-:Y:S05]  /*c580*/  BSYNC B1 ;  /* 0x0000000000017941 */ /* 0x000fea0003800000 */
.L_x_174:
        /* <DEDUP_REMOVED lines=10> */
.L_x_177:
[----:B------:R-:W-:Y:S05]  /*c630*/  BSYNC B1 ;  /* 0x0000000000017941 */ /* 0x000fea0003800000 */
.L_x_176:
        /* <DEDUP_REMOVED lines=13> */
.L_x_179:
[----:B------:R-:W-:Y:S05]  /*c710*/  BSYNC B1 ;  /* 0x0000000000017941 */ /* 0x000fea0003800000 */
.L_x_178:
        /* <DEDUP_REMOVED lines=13> */
.L_x_181:
[----:B------:R-:W-:Y:S05]  /*c7f0*/  BSYNC B1 ;  /* 0x0000000000017941 */ /* 0x000fea0003800000 */
.L_x_180:
        /* <DEDUP_REMOVED lines=10> */
.L_x_183:
[----:B------:R-:W-:Y:S05]  /*c8a0*/  BSYNC B1 ;  /* 0x0000000000017941 */ /* 0x000fea0003800000 */
.L_x_182:
        /* <DEDUP_REMOVED lines=10> */
.L_x_185:
[----:B------:R-:W-:Y:S05]  /*c950*/  BSYNC B1 ;  /* 0x0000000000017941 */ /* 0x000fea0003800000 */
.L_x_184:
        /* <DEDUP_REMOVED lines=13> */
.L_x_187:
[----:B------:R-:W-:Y:S05]  /*ca30*/  BSYNC B1 ;  /* 0x0000000000017941 */ /* 0x000fea0003800000 */
.L_x_186:
        /* <DEDUP_REMOVED lines=13> */
.L_x_189:
[----:B------:R-:W-:Y:S05]  /*cb10*/  BSYNC B1 ;  /* 0x0000000000017941 */ /* 0x000fea0003800000 */
.L_x_188:
        /* <DEDUP_REMOVED lines=10> */
.L_x_191:
[----:B------:R-:W-:Y:S05]  /*cbc0*/  BSYNC B1 ;  /* 0x0000000000017941 */ /* 0x000fea0003800000 */
.L_x_190:
        /* <DEDUP_REMOVED lines=10> */
.L_x_193:
[----:B------:R-:W-:Y:S05]  /*cc70*/  BSYNC B1 ;  /* 0x0000000000017941 */ /* 0x000fea0003800000 */
.L_x_192:
        /* <DEDUP_REMOVED lines=13> */
.L_x_195:
[----:B------:R-:W-:Y:S05]  /*cd50*/  BSYNC B1 ;  /* 0x0000000000017941 */ /* 0x000fea0003800000 */
.L_x_194:
        /* <DEDUP_REMOVED lines=13> */
.L_x_197:
[----:B------:R-:W-:Y:S05]  /*ce30*/  BSYNC B1 ;  /* 0x0000000000017941 */ /* 0x000fea0003800000 */
.L_x_196:
        /* <DEDUP_REMOVED lines=10> */
.L_x_199:
[----:B------:R-:W-:Y:S05]  /*cee0*/  BSYNC B1 ;  /* 0x0000000000017941 */ /* 0x000fea0003800000 */
.L_x_198:
        /* <DEDUP_REMOVED lines=10> */
.L_x_201:
[----:B------:R-:W-:Y:S05]  /*cf90*/  BSYNC B1 ;  /* 0x0000000000017941 */ /* 0x000fea0003800000 */
.L_x_200:
[----:B------:R-:W3:Y:S01]  /*cfa0*/  LDL.LU R20, [R1+0x2dc] ;  /* 0x0002dc0001147983 */ /* 0x000ee20000300800 */
[----:B-----5:R-:W-:Y:S01]  /*cfb0*/  IMAD.U32 R19, R18, 0x10000, RZ ;  /* 0x0001000012137824 */ /* 0x020fe200078e00ff */
[----:B------:R-:W-:Y:S01]  /*cfc0*/  ISETP.GT.AND P3, PT, R3, 0xb0, PT ;  /* 0x000000b00300780c */ /* 0x000fe20003f64270 */
[----:B------:R-:W-:Y:S02]  /*cfd0*/  BSSY B1, `(.L_x_202) ;  /* 0x0000008000017945 */ /* 0x000fe40003800000 */
[----:B------:R-:W-:-:S04]  /*cfe0*/  FMUL R19, R19, R16 ;  /* 0x0000001013137220 */ /* 0x000fc80000400000 */
[----:B---3--:R-:W-:-:S05]  /*cff0*/  FFMA R19, R20, R2, R19 ;  /* 0x0000000214137223 */ /* 0x008fca0000000013 */
[----:B------:R-:W-:-:S05]  /*d000*/  F2FP.BF16.F32.PACK_AB R19, RZ, R19 ;  /* 0x00000013ff13723e */ /* 0x000fca00000010ff */
[----:B------:R3:W-:Y:S01]  /*d010*/  @P0 STG.E.U16 desc[UR36][R6.64+0x152], R19 ;  /* 0x0001521306000986 */ /* 0x0007e2000c101524 */
[----:B------:R-:W-:-:S13]  /*d020*/  ISETP.GT.AND P0, PT, R0, RZ, P3 ;  /* 0x000000ff0000720c */ /* 0x000fda0001f04270 */
[----:B---3--:R-:W-:Y:S05]  /*d030*/  @!P0 BRA `(.L_x_203) ;  /* 0x0000000000048947 */ /* 0x008fea0003800000 */
[----:B------:R3:W5:Y:S02]  /*d040*/  LDG.E.LTC128B.U16 R18, desc[UR36][R14.64+0x160] ;  /* 0x000160240e127981 */ /* 0x000764000c1e1520 */
.L_x_203:
[----:B------:R-:W-:Y:S05]  /*d050*/  BSYNC B1 ;  /* 0x0000000000017941 */ /* 0x000fea0003800000 */
.L_x_202:
[----:B------:R-:W2:Y:S01]  /*d060*/  LDL.LU R20, [R1+0x2e0] ;  /* 0x0002e00001147983 */ /* 0x000ea20000300800 */
[----:B-----5:R-:W-:Y:S01]  /*d070*/  IMAD.U32 R19, R18, 0x10000, RZ ;  /* 0x0001000012137824 */ /* 0x020fe200078e00ff */
[----:B------:R-:W-:Y:S01]  /*d080*/  ISETP.GT.AND P2, PT, R3, 0xb1, PT ;  /* 0x000000b10300780c */ /* 0x000fe20003f44270 */
[----:B------:R-:W-:Y:S02]  /*d090*/  BSSY B1, `(.L_x_204) ;  /* 0x0000008000017945 */ /* 0x000fe40003800000 */
[----:B------:R-:W-:-:S04]  /*d0a0*/  FMUL R19, R19, R16 ;  /* 0x0000001013137220 */ /* 0x000fc80000400000 */
[----:B--2---:R-:W-:-:S05]  /*d0b0*/  FFMA R19, R20, R2, R19 ;  /* 0x0000000214137223 */ /* 0x004fca0000000013 */
[----:B------:R-:W-:-:S05]  /*d0c0*/  F2FP.BF16.F32.PACK_AB R19, RZ, R19 ;  /* 0x00000013ff13723e */ /* 0x000fca00000010ff */
[----:B------:R2:W-:Y:S01]  /*d0d0*/  @P0 STG.E.U16 desc[UR36][R4.64+0x160], R19 ;  /* 0x0001601304000986 */ /* 0x0005e2000c101524 */
[----:B------:R-:W-:-:S13]  /*d0e0*/  ISETP.GT.AND P0, PT, R0, RZ, P2 ;  /* 0x000000ff0000720c */ /* 0x000fda0001704270 */
[----:B--2---:R-:W-:Y:S05]  /*d0f0*/  @!P0 BRA `(.L_x_205) ;  /* 0x0000000000048947 */ /* 0x004fea0003800000 */
[----:B------:R2:W5:Y:S02]  /*d100*/  LDG.E.LTC128B.U16 R18, desc[UR36][R14.64+0x162] ;  /* 0x000162240e127981 */ /* 0x000564000c1e1520 */
.L_x_205:
[----:B------:R-:W-:Y:S05]  /*d110*/  BSYNC B1 ;  /* 0x0000000000017941 */ /* 0x000fea0003800000 */
.L_x_204:
        /* <DEDUP_REMOVED lines=10> */
.L_x_207:
[----:B------:R-:W-:Y:S05]  /*d1c0*/  BSYNC B1 ;  /* 0x0000000000017941 */ /* 0x000fea0003800000 */
.L_x_206:
        /* <DEDUP_REMOVED lines=10> */
.L_x_209:
[----:B------:R-:W-:Y:S05]  /*d270*/  BSYNC B1 ;  /* 0x0000000000017941 */ /* 0x000fea0003800000 */
.L_x_208:
        /* <DEDUP_REMOVED lines=11> */
.L_x_211:
[----:B------:R-:W-:Y:S05]  /*d330*/  BSYNC B1 ;  /* 0x0000000000017941 */ /* 0x000fea0003800000 */
.L_x_210:
[----:B------:R-:W2:Y:S01]  /*d340*/  LDL.LU R20, [R1+0x2f0] ;  /* 0x0002f00001147983 */ /* 0x000ea20000300800 */
[----:B-----5:R-:W-:Y:S01]  /*d350*/  IMAD.U32 R19, R18, 0x10000, RZ ;  /* 0x0001000012137824 */ /* 0x020fe200078e00ff */
[----:B------:R-:W-:Y:S03]  /*d360*/  BSSY B1, `(.L_x_212) ;  /* 0x0000009000017945 */ /* 0x000fe60003800000 */
[----:B------:R-:W-:-:S04]  /*d370*/  FMUL R19, R19, R16 ;  /* 0x0000001013137220 */ /* 0x000fc80000400000 */
[----:B--2---:R-:W-:-:S05]  /*d380*/  FFMA R19, R20, R2, R19 ;  /* 0x0000000214137223 */ /* 0x004fca0000000013 */
[----:B------:R-:W-:-:S05]  /*d390*/  F2FP.BF16.F32.PACK_AB R19, RZ, R19 ;  /* 0x00000013ff13723e */ /* 0x000fca00000010ff */
[----:B------:R2:W-:Y:S01]  /*d3a0*/  @P0 STG.E.U16 desc[UR36][R4.64+0x170], R19 ;  /* 0x0001701304000986 */ /* 0x0005e2000c101524 */
[----:B------:R-:W-:-:S04]  /*d3b0*/  ISETP.GT.AND P0, PT, R3, 0xb9, PT ;  /* 0x000000b90300780c */ /* 0x000fc80003f04270 */
[----:B------:R-:W-:-:S13]  /*d3c0*/  ISETP.GT.AND P4, PT, R0, RZ, P0 ;  /* 0x000000ff0000720c */ /* 0x000fda0000784270 */
[----:B--2---:R-:W-:Y:S05]  /*d3d0*/  @!P4 BRA `(.L_x_213) ;  /* 0x000000000004c947 */ /* 0x004fea0003800000 */
[----:B------:R2:W5:Y:S02]  /*d3e0*/  LDG.E.LTC128B.U16 R18, desc[UR36][R14.64+0x172] ;  /* 0x000172240e127981 */ /* 0x000564000c1e1520 */
.L_x_213:
[----:B------:R-:W-:Y:S05]  /*d3f0*/  BSYNC B1 ;  /* 0x0000000000017941 */ /* 0x000fea0003800000 */
.L_x_212:
        /* <DEDUP_REMOVED lines=10> */
.L_x_215:
[----:B------:R-:W-:Y:S05]  /*d4a0*/  BSYNC B1 ;  /* 0x0000000000017941 */ /* 0x000fea0003800000 */
.L_x_214:
[----:B------:R-:W2:Y:S01]  /*d4b0*/  LDL.LU R20, [R1+0x2f8] ;  /* 0x0002f80001147983 */ /* 0x000ea20000300800 */
[C---:B-----5:R-:W-:Y:S01]  /*d4c0*/  IMAD.U32 R19, R18.reuse, 0x10000, RZ ;  /* 0x0001000012137824 */ /* 0x060fe200078e00ff */
[----:B------:R-:W-:Y:S01]  /*d4d0*/  BSSY B1, `(.L_x_216) ;  /* 0x0000009000017945 */ /* 0x000fe20003800000 */
[----:B------:R-:W-:Y:S02]  /*d4e0*/  PRMT R23, R18, 0x7610, R23 ;  /* 0x0000761012177816 */ /* 0x000fe40000000017 */
[----:B------:R-:W-:-:S04]  /*d4f0*/  FMUL R19, R19, R16 ;  /* 0x0000001013137220 */ /* 0x000fc80000400000 */
[----:B--2---:R-:W-:-:S05]  /*d500*/  FFMA R19, R20, R2, R19 ;  /* 0x0000000214137223 */ /* 0x004fca0000000013 */
[----:B------:R-:W-:-:S05]  /*d510*/  F2FP.BF16.F32.PACK_AB R19, RZ, R19 ;  /* 0x00000013ff13723e */ /* 0x000fca00000010ff */
[----:B------:R2:W-:Y:S01]  /*d520*/  @P4 STG.E.U16 desc[UR36][R6.64+0x170], R19 ;  /* 0x0001701306004986 */ /* 0x0005e2000c101524 */
[----:B------:R-:W-:-:S13]  /*d530*/  ISETP.GT.AND P4, PT, R0, 0x8, P0 ;  /* 0x000000080000780c */ /* 0x000fda0000784270 */
[----:B--2---:R-:W-:Y:S05]  /*d540*/  @!P4 BRA `(.L_x_217) ;  /* 0x000000000004c947 */ /* 0x004fea0003800000 */
[----:B------:R2:W5:Y:S02]  /*d550*/  LDG.E.LTC128B.U16 R23, desc[UR36][R12.64+0x172] ;  /* 0x000172240c177981 */ /* 0x000564000c1e1520 */
.L_x_217:
[----:B------:R-:W-:Y:S05]  /*d560*/  BSYNC B1 ;  /* 0x0000000000017941 */ /* 0x000fea0003800000 */
.L_x_216:
[----:B------:R-:W3:Y:S01]  /*d570*/  LDL.LU R19, [R1+0x2fc] ;  /* 0x0002fc0001137983 */ /* 0x000ee20000300800 */
[----:B-----5:R-:W-:Y:S01]  /*d580*/  IMAD.U32 R18, R23, 0x10000, RZ ;  /* 0x0001000017127824 */ /* 0x020fe200078e00ff */
[----:B------:R-:W-:Y:S02]  /*d590*/  USHF.L.U64.HI UR4, UR8, 0x8, UR9 ;  /* 0x0000000808047899 */ /* 0x000fe40008010209 */
[----:B------:R-:W4:Y:S01]  /*d5a0*/  LDL.LU R21, [R1] ;  /* 0x0000000001157983 */ /* 0x000f220000300800 */
[----:B------:R-:W-:-:S04]  /*d5b0*/  FMUL R18, R18, R16 ;  /* 0x0000001012127220 */ /* 0x000fc80000400000 */
[----:B---3--:R-:W-:-:S05]  /*d5c0*/  FFMA R18, R19, R2, R18 ;  /* 0x0000000213127223 */ /* 0x008fca0000000012 */
[----:B------:R-:W-:-:S05]  /*d5d0*/  F2FP.BF16.F32.PACK_AB R18, RZ, R18 ;  /* 0x00000012ff12723e */ /* 0x000fca00000010ff */
[----:B------:R3:W-:Y:S02]  /*d5e0*/  @P4 STG.E.U16 desc[UR36][R6.64+0x172], R18 ;  /* 0x0001721206004986 */ /* 0x0007e4000c101524 */
[----:B---3--:R-:W-:-:S05]  /*d5f0*/  IMAD.U32 R18, RZ, RZ, UR8 ;  /* 0x00000008ff127e24 */ /* 0x008fca000f8e00ff */
[----:B------:R-:W-:-:S04]  /*d600*/  LEA R18, P4, R18, R4, 0x8 ;  /* 0x0000000412127211 */ /* 0x000fc800078840ff */
[----:B------:R-:W-:Y:S02]  /*d610*/  IADD3.X R19, R5, UR4, RZ, P4, !PT ;  /* 0x0000000405137c10 */ /* 0x000fe4000a7fe4ff */
[----:B------:R-:W-:-:S13]  /*d620*/  ISETP.GT.AND P4, PT, R0, 0x80, P5 ;  /* 0x000000800000780c */ /* 0x000fda0002f84270 */
[----:B------:R-:W3:Y:S01]  /*d630*/  @P4 LDG.E.LTC128B.U16 R23, desc[UR36][R226.64] ;  /* 0x00000024e2174981 */ /* 0x000ee2000c1e1520 */
[----:B------:R-:W-:Y:S01]  /*d640*/  BSSY B1, `(.L_x_218) ;  /* 0x000000a000017945 */ /* 0x000fe20003800000 */
[----:B---3--:R-:W-:-:S04]  /*d650*/  IMAD.U32 R20, R23, 0x10000, RZ ;  /* 0x0001000017147824 */ /* 0x008fc800078e00ff */
[----:B------:R-:W-:-:S04]  /*d660*/  FMUL R20, R20, R16 ;  /* 0x0000001014147220 */ /* 0x000fc80000400000 */
[----:B----4-:R-:W-:-:S05]  /*d670*/  FFMA R20, R21, R2, R20 ;  /* 0x0000000215147223 */ /* 0x010fca0000000014 */
[----:B------:R-:W-:-:S05]  /*d680*/  F2FP.BF16.F32.PACK_AB R20, RZ, R20 ;  /* 0x00000014ff14723e */ /* 0x000fca00000010ff */
[----:B------:R3:W-:Y:S01]  /*d690*/  @P4 STG.E.U16 desc[UR36][R18.64], R20 ;  /* 0x0000001412004986 */ /* 0x0007e2000c101524 */
[----:B------:R-:W-:-:S04]  /*d6a0*/  LOP3.LUT P4, RZ, R17, 0x2, RZ, 0xc0, !PT ;  /* 0x0000000211ff7812 */ /* 0x000fc8000788c0ff */
[----:B------:R-:W-:-:S13]  /*d6b0*/  ISETP.GT.AND P4, PT, R0, 0x80, P4 ;  /* 0x000000800000780c */ /* 0x000fda0002784270 */
[----:B---3--:R-:W-:Y:S05]  /*d6c0*/  @!P4 BRA `(.L_x_219) ;  /* 0x000000000004c947 */ /* 0x008fea0003800000 */
[----:B------:R3:W5:Y:S02]  /*d6d0*/  LDG.E.LTC128B.U16 R23, desc[UR36][R10.64+0x2] ;  /* 0x000002240a177981 */ /* 0x000764000c1e1520 */
.L_x_219:
[----:B------:R-:W-:Y:S05]  /*d6e0*/  BSYNC B1 ;  /* 0x0000000000017941 */ /* 0x000fea0003800000 */
.L_x_218:
[----:B------:R-:W4:Y:S01]  /*d6f0*/  LDL.LU R21, [R1+0x4] ;  /* 0x0000040001157983 */ /* 0x000f220000300800 */
[----:B-----5:R-:W-:Y:S01]  /*d700*/  IMAD.U32 R20, R23, 0x10000, RZ ;  /* 0x0001000017147824 */ /* 0x020fe200078e00ff */
[----:B------:R-:W-:Y:S01]  /*d710*/  ISETP.GT.AND P5, PT, R0, 0x88, P5 ;  /* 0x000000880000780c */ /* 0x000fe20002fa4270 */
[----:B------:R-:W-:Y:S02]  /*d720*/  BSSY B1, `(.L_x_220) ;  /* 0x0000009000017945 */ /* 0x000fe40003800000 */
[----:B------:R-:W-:-:S04]  /*d730*/  FMUL R20, R20, R16 ;  /* 0x0000001014147220 */ /* 0x000fc80000400000 */
[----:B----4-:R-:W-:-:S05]  /*d740*/  FFMA R20, R21, R2, R20 ;  /* 0x0000000215147223 */ /* 0x010fca0000000014 */
[----:B------:R-:W-:-:S05]  /*d750*/  F2FP.BF16.F32.PACK_AB R20, RZ, R20 ;  /* 0x00000014ff14723e */ /* 0x000fca00000010ff */
[----:B------:R4:W-:Y:S02]  /*d760*/  @P4 STG.E.U16 desc[UR36][R18.64+0x2], R20 ;  /* 0x0000021412004986 */ /* 0x0009e4000c101524 */
[----:B----4-:R-:W-:-:S05]  /*d770*/  IADD3 R20, P4, R18, R229, RZ ;  /* 0x000000e512147210 */ /* 0x010fca0007f9e0ff */
[----:B------:R-:W-:Y:S01]  /*d780*/  IMAD.X R21, R19, 0x1, R228, P4 ;  /* 0x0000000113157824 */ /* 0x000fe200020e06e4 */
[----:B------:R-:W-:Y:S07]  /*d790*/  @!P5 BRA `(.L_x_221) ;  /* 0x000000000004d947 */ /* 0x000fee0003800000 */
[----:B------:R4:W5:Y:S02]  /*d7a0*/  LDG.E.LTC128B.U16 R23, desc[UR36][R216.64] ;  /* 0x00000024d8177981 */ /* 0x000964000c1e1520 */
.L_x_221:
[----:B------:R-:W-:Y:S05]  /*d7b0*/  BSYNC B1 ;  /* 0x0000000000017941 */ /* 0x000fea0003800000 */
.L_x_220:
[----:B----4-:R-:W4:Y:S01]  /*d7c0*/  LDL.LU R217, [R1+0x8] ;  /* 0x0000080001d97983 */ /* 0x010f220000300800 */
[----:B-----5:R-:W-:Y:S01]  /*d7d0*/  IMAD.U32 R216, R23, 0x10000, RZ ;  /* 0x0001000017d87824 */ /* 0x020fe200078e00ff */
[----:B------:R-:W-:Y:S01]  /*d7e0*/  LOP3.LUT P4, RZ, R17, 0x2, RZ, 0xc0, !PT ;  /* 0x0000000211ff7812 */ /* 0x000fe2000788c0ff */
[----:B------:R-:W-:Y:S02]  /*d7f0*/  BSSY B1, `(.L_x_222) ;  /* 0x0000008000017945 */ /* 0x000fe40003800000 */
[----:B------:R-:W-:Y:S01]  /*d800*/  FMUL R216, R216, R16 ;  /* 0x00000010d8d87220 */ /* 0x000fe20000400000 */
[----:B------:R-:W-:-:S03]  /*d810*/  ISETP.GT.AND P4, PT, R0, 0x88, P4 ;  /* 0x000000880000780c */ /* 0x000fc60002784270 */
[----:B----4-:R-:W-:-:S05]  /*d820*/  FFMA R216, R217, R2, R216 ;  /* 0x00000002d9d87223 */ /* 0x010fca00000000d8 */
[----:B------:R-:W-:-:S05]  /*d830*/  F2FP.BF16.F32.PACK_AB R216, RZ, R216 ;  /* 0x000000d8ffd8723e */ /* 0x000fca00000010ff */
[----:B------:R4:W-:Y:S01]  /*d840*/  @P5 STG.E.U16 desc[UR36][R20.64], R216 ;  /* 0x000000d814005986 */ /* 0x0009e2000c101524 */
[----:B------:R-:W-:Y:S05]  /*d850*/  @!P4 BRA `(.L_x_223) ;  /* 0x000000000004c947 */ /* 0x000fea0003800000 */
[----:B------:R0:W5:Y:S02]  /*d860*/  LDG.E.LTC128B.U16 R23, desc[UR36][R8.64+0x2] ;  /* 0x0000022408177981 */ /* 0x000164000c1e1520 */
.L_x_223:
[----:B------:R-:W-:Y:S05]  /*d870*/  BSYNC B1 ;  /* 0x0000000000017941 */ /* 0x000fea0003800000 */
.L_x_222:
[----:B------:R-:W2:Y:S01]  /*d880*/  LDL.LU R217, [R1+0xc] ;  /* 0x00000c0001d97983 */ /* 0x000ea20000300800 */
[----:B----45:R-:W-:Y:S01]  /*d890*/  IMAD.U32 R216, R23, 0x10000, RZ ;  /* 0x0001000017d87824 */ /* 0x030fe200078e00ff */
[----:B------:R-:W-:Y:S01]  /*d8a0*/  LOP3.LUT P5, RZ, R17, 0x4, RZ, 0xc0, !PT ;  /* 0x0000000411ff7812 */ /* 0x000fe200078ac0ff */
[----:B------:R-:W-:Y:S02]  /*d8b0*/  BSSY B1, `(.L_x_224) ;  /* 0x0000008000017945 */ /* 0x000fe40003800000 */
[----:B------:R-:W-:-:S04]  /*d8c0*/  FMUL R216, R216, R16 ;  /* 0x00000010d8d87220 */ /* 0x000fc80000400000 */
[----:B--2---:R-:W-:-:S05]  /*d8d0*/  FFMA R216, R217, R2, R216 ;  /* 0x00000002d9d87223 */ /* 0x004fca00000000d8 */
[----:B------:R-:W-:-:S05]  /*d8e0*/  F2FP.BF16.F32.PACK_AB R216, RZ, R216 ;  /* 0x000000d8ffd8723e */ /* 0x000fca00000010ff */
[----:B------:R2:W-:Y:S01]  /*d8f0*/  @P4 STG.E.U16 desc[UR36][R20.64+0x2], R216 ;  /* 0x000002d814004986 */ /* 0x0005e2000c101524 */
[----:B------:R-:W-:-:S13]  /*d900*/  ISETP.GT.AND P4, PT, R0, 0x80, P5 ;  /* 0x000000800000780c */ /* 0x000fda0002f84270 */
[----:B--2---:R-:W-:Y:S05]  /*d910*/  @!P4 BRA `(.L_x_225) ;  /* 0x000000000004c947 */ /* 0x004fea0003800000 */
[----:B------:R2:W5:Y:S02]  /*d920*/  LDG.E.LTC128B.U16 R23, desc[UR36][R10.64+0x10] ;  /* 0x000010240a177981 */ /* 0x000564000c1e1520 */
.L_x_225:
[----:B------:R-:W-:Y:S05]  /*d930*/  BSYNC B1 ;  /* 0x0000000000017941 */ /* 0x000fea0003800000 */
.L_x_224:
[----:B------:R-:W4:Y:S01]  /*d940*/  LDL.LU R217, [R1+0x10] ;  /* 0x0000100001d97983 */ /* 0x000f220000300800 */
[----:B-----5:R-:W-:Y:S01]  /*d950*/  IMAD.U32 R216, R23, 0x10000, RZ ;  /* 0x0001000017d87824 */ /* 0x020fe200078e00ff */
[----:B------:R-:W-:Y:S01]  /*d960*/  LOP3.LUT P5, RZ, R17, 0x8, RZ, 0xc0, !PT ;  /* 0x0000000811ff7812 */ /* 0x000fe200078ac0ff */
[----:B------:R-:W-:Y:S02]  /*d970*/  BSSY B1, `(.L_x_226) ;  /* 0x0000008000017945 */ /* 0x000fe40003800000 */
[----:B------:R-:W-:-:S04]  /*d980*/  FMUL R216, R216, R16 ;  /* 0x00000010d8d87220 */ /* 0x000fc80000400000 */
[----:B----4-:R-:W-:-:S05]  /*d990*/  FFMA R216, R217, R2, R216 ;  /* 0x00000002d9d87223 */ /* 0x010fca00000000d8 */
[----:B------:R-:W-:-:S05]  /*d9a0*/  F2FP.BF16.F32.PACK_AB R216, RZ, R216 ;  /* 0x000000d8ffd8723e */ /* 0x000fca00000010ff */
[----:B------:R4:W-:Y:S01]  /*d9b0*/  @P4 STG.E.U16 desc[UR36][R18.64+0x10], R216 ;  /* 0x000010d812004986 */ /* 0x0009e2000c101524 */
[----:B------:R-:W-:-:S13]  /*d9c0*/  ISETP.GT.AND P4, PT, R0, 0x80, P5 ;  /* 0x000000800000780c */ /* 0x000fda0002f84270 */
[----:B----4-:R-:W-:Y:S05]  /*d9d0*/  @!P4 BRA `(.L_x_227) ;  /* 0x000000000004c947 */ /* 0x010fea0003800000 */
[----:B------:R4:W5:Y:S02]  /*d9e0*/  LDG.E.LTC128B.U16 R23, desc[UR36][R10.64+0x12] ;  /* 0x000012240a177981 */ /* 0x000964000c1e1520 */
.L_x_227:
[----:B------:R-:W-:Y:S05]  /*d9f0*/  BSYNC B1 ;  /* 0x0000000000017941 */ /* 0x000fea0003800000 */
.L_x_226:
[----:B------:R-:W2:Y:S01]  /*da00*/  LDL.LU R217, [R1+0x14] ;  /* 0x0000140001d97983 */ /* 0x000ea20000300800 */
[----:B-----5:R-:W-:Y:S01]  /*da10*/  IMAD.U32 R216, R23, 0x10000, RZ ;  /* 0x0001000017d87824 */ /* 0x020fe200078e00ff */
[----:B------:R-:W-:Y:S03]  /*da20*/  BSSY B1, `(.L_x_228) ;  /* 0x0000009000017945 */ /* 0x000fe60003800000 */
[----:B------:R-:W-:-:S04]  /*da30*/  FMUL R216, R216, R16 ;  /* 0x00000010d8d87220 */ /* 0x000fc80000400000 */
[----:B--2---:R-:W-:-:S05]  /*da40*/  FFMA R216, R217, R2, R216 ;  /* 0x00000002d9d87223 */ /* 0x004fca00000000d8 */
[----:B------:R-:W-:-:S05]  /*da50*/  F2FP.BF16.F32.PACK_AB R216, RZ, R216 ;  /* 0x000000d8ffd8723e */ /* 0x000fca00000010ff */
[----:B------:R2:W-:Y:S01]  /*da60*/  @P4 STG.E.U16 desc[UR36][R18.64+0x12], R216 ;  /* 0x000012d812004986 */ /* 0x0005e2000c101524 */
[----:B------:R-:W-:-:S04]  /*da70*/  LOP3.LUT P4, RZ, R17, 0x4, RZ, 0xc0, !PT ;  /* 0x0000000411ff7812 */ /* 0x000fc8000788c0ff */
[----:B------:R-:W-:-:S13]  /*da80*/  ISETP.GT.AND P4, PT, R0, 0x88, P4 ;  /* 0x000000880000780c */ /* 0x000fda0002784270 */
[----:B--2---:R-:W-:Y:S05]  /*da90*/  @!P4 BRA `(.L_x_229) ;  /* 0x000000000004c947 */ /* 0x004fea0003800000 */
[----:B------:R2:W5:Y:S02]  /*daa0*/  LDG.E.LTC128B.U16 R23, desc[UR36][R8.64+0x10] ;  /* 0x0000102408177981 */ /* 0x000564000c1e1520 */
.L_x_229:
[----:B------:R-:W-:Y:S05]  /*dab0*/  BSYNC B1 ;  /* 0x0000000000017941 */ /* 0x000fea0003800000 */
.L_x_228:
        /* <DEDUP_REMOVED lines=10> */
.L_x_231:
[----:B------:R-:W-:Y:S05]  /*db60*/  BSYNC B1 ;  /* 0x0000000000017941 */ /* 0x000fea0003800000 */
.L_x_230:
[----:B------:R-:W2:Y:S01]  /*db70*/  LDL.LU R217, [R1+0x1c] ;  /* 0x00001c0001d97983 */ /* 0x000ea20000300800 */
[----:B-----5:R-:W-:Y:S01]  /*db80*/  IMAD.U32 R216, R23, 0x10000, RZ ;  /* 0x0001000017d87824 */ /* 0x020fe200078e00ff */
        /* <DEDUP_REMOVED lines=9> */
.L_x_233:
[----:B------:R-:W-:Y:S05]  /*dc20*/  BSYNC B1 ;  /* 0x0000000000017941 */ /* 0x000fea0003800000 */
.L_x_232:
[----:B------:R-:W3:Y:S01]  /*dc30*/  LDL.LU R217, [R1+0x20] ;  /* 0x0000200001d97983 */ /* 0x000ee20000300800 */
[----:B-----5:R-:W-:Y:S01]  /*dc40*/  IMAD.U32 R216, R23, 0x10000, RZ ;  /* 0x0001000017d87824 */ /* 0x020fe200078e00ff */
[----:B------:R-:W-:Y:S01]  /*dc50*/  LOP3.LUT P5, RZ, R22, 0x400, RZ, 0xc0, !PT ;  /* 0x0000040016ff7812 */ /* 0x000fe200078ac0ff */
[----:B------:R-:W-:Y:S02]  /*dc60*/  BSSY B1, `(.L_x_234) ;  /* 0x0000008000017945 */ /* 0x000fe40003800000 */
[----:B------:R-:W-:-:S04]  /*dc70*/  FMUL R216, R216, R16 ;  /* 0x00000010d8d87220 */ /* 0x000fc80000400000 */
[----:B---3--:R-:W-:-:S05]  /*dc80*/  FFMA R216, R217, R2, R216 ;  /* 0x00000002d9d87223 */ /* 0x008fca00000000d8 */
[----:B------:R-:W-:-:S05]  /*dc90*/  F2FP.BF16.F32.PACK_AB R216, RZ, R216 ;  /* 0x000000d8ffd8723e */ /* 0x000fca00000010ff */
[----:B------:R3:W-:Y:S01]  /*dca0*/  @P4 STG.E.U16 desc[UR36][R18.64+0x20], R216 ;  /* 0x000020d812004986 */ /* 0x0007e2000c101524 */
[----:B------:R-:W-:-:S13]  /*dcb0*/  ISETP.GT.AND P4, PT, R0, 0x80, P5 ;  /* 0x000000800000780c */ /* 0x000fda0002f84270 */
[----:B---3--:R-:W-:Y:S05]  /*dcc0*/  @!P4 BRA `(.L_x_235) ;  /* 0x000000000004c947 */ /* 0x008fea0003800000 */
[----:B------:R3:W5:Y:S02]  /*dcd0*/  LDG.E.LTC128B.U16 R23, desc[UR36][R10.64+0x22] ;  /* 0x000022240a177981 */ /* 0x000764000c1e1520 */
.L_x_235:
[----:B------:R-:W-:Y:S05]  /*dce0*/  BSYNC B1 ;  /* 0x0000000000017941 */ /* 0x000fea0003800000 */
.L_x_234:
        /* <DEDUP_REMOVED lines=11> */
.L_x_237:
[----:B------:R-:W-:Y:S05]  /*dda0*/  BSYNC B1 ;  /* 0x0000000000017941 */ /* 0x000fea0003800000 */
.L_x_236:
        /* <DEDUP_REMOVED lines=10> */
.L_x_239:
[----:B------:R-:W-:Y:S05]  /*de50*/  BSYNC B1 ;  /* 0x0000000000017941 */ /* 0x000fea0003800000 */
.L_x_238:
        /* <DEDUP_REMOVED lines=11> */
.L_x_241:
[----:B------:R-:W-:Y:S05]  /*df10*/  BSYNC B1 ;  /* 0x0000000000017941 */ /* 0x000fea0003800000 */
.L_x_240:
        /* <DEDUP_REMOVED lines=11> */
.L_x_243:
[----:B------:R-:W-:Y:S05]  /*dfd0*/  BSYNC B1 ;  /* 0x0000000000017941 */ /* 0x000fea0003800000 */
.L_x_242:
        /* <DEDUP_REMOVED lines=11> */
.L_x_245:
[----:B------:R-:W-:Y:S05]  /*e090*/  BSYNC B1 ;  /* 0x0000000000017941 */ /* 0x000fea0003800000 */
.L_x_244:
        /* <DEDUP_REMOVED lines=10> */
.L_x_247:
[----:B------:R-:W-:Y:S05]  /*e140*/  BSYNC B1 ;  /* 0x0000000000017941 */ /* 0x000fea0003800000 */
.L_x_246:
        /* <DEDUP_REMOVED lines=11> */
.L_x_249:
[----:B------:R-:W-:Y:S05]  /*e200*/  BSYNC B1 ;  /* 0x0000000000017941 */ /* 0x000fea0003800000 */
.L_x_248:
        /* <DEDUP_REMOVED lines=11> */
.L_x_251:
[----:B------:R-:W-:Y:S05]  /*e2c0*/  BSYNC B1 ;  /* 0x0000000000017941 */ /* 0x000fea0003800000 */
.L_x_250:
        /* <DEDUP_REMOVED lines=11> */
.L_x_253:
[----:B------:R-:W-:Y:S05]  /*e380*/  BSYNC B1 ;  /* 0x0000000000017941 */ /* 0x000fea0003800000 */
.L_x_252:
        /* <DEDUP_REMOVED lines=10> */
.L_x_255:
[----:B------:R-:W-:Y:S05]  /*e430*/  BSYNC B1 ;  /* 0x0000000000017941 */ /* 0x000fea0003800000 */
.L_x_254:
        /* <DEDUP_REMOVED lines=11> */
.L_x_257:
[----:B------:R-:W-:Y:S05]  /*e4f0*/  BSYNC B1 ;  /* 0x0000000000017941 */ /* 0x000fea0003800000 */
.L_x_256:
        /* <DEDUP_REMOVED lines=11> */
.L_x_259:
[----:B------:R-:W-:Y:S05]  /*e5b0*/  BSYNC B1 ;  /* 0x0000000000017941 */ /* 0x000fea0003800000 */
.L_x_258:
        /* <DEDUP_REMOVED lines=11> */
.L_x_261:
[----:B------:R-:W-:Y:S05]  /*e670*/  BSYNC B1 ;  /* 0x0000000000017941 */ /* 0x000fea0003800000 */
.L_x_260:
        /* <DEDUP_REMOVED lines=10> */
.L_x_263:
[----:B------:R-:W-:Y:S05]  /*e720*/  BSYNC B1 ;  /* 0x0000000000017941 */ /* 0x000fea0003800000 */
.L_x_262:
        /* <DEDUP_REMOVED lines=11> */
.L_x_265:
[----:B------:R-:W-:Y:S05]  /*e7e0*/  BSYNC B1 ;  /* 0x0000000000017941 */ /* 0x000fea0003800000 */
.L_x_264:
        /* <DEDUP_REMOVED lines=11> */
.L_x_267:
[----:B------:R-:W-:Y:S05]  /*e8a0*/  BSYNC B1 ;  /* 0x0000000000017941 */ /* 0x000fea0003800000 */
.L_x_266:
        /* <DEDUP_REMOVED lines=11> */
.L_x_269:
[----:B------:R-:W-:Y:S05]  /*e960*/  BSYNC B1 ;  /* 0x0000000000017941 */ /* 0x000fea0003800000 */
.L_x_268:
        /* <DEDUP_REMOVED lines=10> */
.L_x_271:
[----:B------:R-:W-:Y:S05]  /*ea10*/  BSYNC B1 ;  /* 0x0000000000017941 */ /* 0x000fea0003800000 */
.L_x_270:
        /* <DEDUP_REMOVED lines=11> */
.L_x_273:
[----:B------:R-:W-:Y:S05]  /*ead0*/  BSYNC B1 ;  /* 0x0000000000017941 */ /* 0x000fea0003800000 */
.L_x_272:
        /* <DEDUP_REMOVED lines=11> */
.L_x_275:
[----:B------:R-:W-:Y:S05]  /*eb90*/  BSYNC B1 ;  /* 0x0000000000017941 */ /* 0x000fea0003800000 */
.L_x_274:
        /* <DEDUP_REMOVED lines=11> */
.L_x_277:
[----:B------:R-:W-:Y:S05]  /*ec50*/  BSYNC B1 ;  /* 0x0000000000017941 */ /* 0x000fea0003800000 */
.L_x_276:
        /* <DEDUP_REMOVED lines=10> */
.L_x_279:
[----:B------:R-:W-:Y:S05]  /*ed00*/  BSYNC B1 ;  /* 0x0000000000017941 */ /* 0x000fea0003800000 */
.L_x_278:
        /* <DEDUP_REMOVED lines=11> */
.L_x_281:
[----:B------:R-:W-:Y:S05]  /*edc0*/  BSYNC B1 ;  /* 0x0000000000017941 */ /* 0x000fea0003800000 */
.L_x_280:
        /* <DEDUP_REMOVED lines=11> */
.L_x_283:
[----:B------:R-:W-:Y:S05]  /*ee80*/  BSYNC B1 ;  /* 0x0000000000017941 */ /* 0x000fea0003800000 */
.L_x_282:
        /* <DEDUP_REMOVED lines=11> */
.L_x_285:
[----:B------:R-:W-:Y:S05]  /*ef40*/  BSYNC B1 ;  /* 0x0000000000017941 */ /* 0x000fea0003800000 */
.L_x_284:
        /* <DEDUP_REMOVED lines=10> */
.L_x_287:
[----:B------:R-:W-:Y:S05]  /*eff0*/  BSYNC B1 ;  /* 0x0000000000017941 */ /* 0x000fea0003800000 */
.L_x_286:
        /* <DEDUP_REMOVED lines=11> */
.L_x_289:
[----:B------:R-:W-:Y:S05]  /*f0b0*/  BSYNC B1 ;  /* 0x0000000000017941 */ /* 0x000fea0003800000 */
.L_x_288:
        /* <DEDUP_REMOVED lines=11> */
.L_x_291:
[----:B------:R-:W-:Y:S05]  /*f170*/  BSYNC B1 ;  /* 0x0000000000017941 */ /* 0x000fea0003800000 */
.L_x_290:
        /* <DEDUP_REMOVED lines=11> */
.L_x_293:
[----:B------:R-:W-:Y:S05]  /*f230*/  BSYNC B1 ;  /* 0x0000000000017941 */ /* 0x000fea0003800000 */
.L_x_292:
        /* <DEDUP_REMOVED lines=10> */
.L_x_295:
[----:B------:R-:W-:Y:S05]  /*f2e0*/  BSYNC B1 ;  /* 0x0000000000017941 */ /* 0x000fea0003800000 */
.L_x_294:
        /* <DEDUP_REMOVED lines=11> */
.L_x_297:
[----:B------:R-:W-:Y:S05]  /*f3a0*/  BSYNC B1 ;  /* 0x0000000000017941 */ /* 0x000fea0003800000 */
.L_x_296:
        /* <DEDUP_REMOVED lines=11> */
.L_x_299:
[----:B------:R-:W-:Y:S05]  /*f460*/  BSYNC B1 ;  /* 0x0000000000017941 */ /* 0x000fea0003800000 */
.L_x_298:
        /* <DEDUP_REMOVED lines=11> */
.L_x_301:
[----:B------:R-:W-:Y:S05]  /*f520*/  BSYNC B1 ;  /* 0x0000000000017941 */ /* 0x000fea0003800000 */
.L_x_300:
        /* <DEDUP_REMOVED lines=10> */
.L_x_303:
[----:B------:R-:W-:Y:S05]  /*f5d0*/  BSYNC B1 ;  /* 0x0000000000017941 */ /* 0x000fea0003800000 */
.L_x_302:
        /* <DEDUP_REMOVED lines=11> */
.L_x_305:
[----:B------:R-:W-:Y:S05]  /*f690*/  BSYNC B1 ;  /* 0x0000000000017941 */ /* 0x000fea0003800000 */
.L_x_304:
        /* <DEDUP_REMOVED lines=11> */
.L_x_307:
[----:B------:R-:W-:Y:S05]  /*f750*/  BSYNC B1 ;  /* 0x0000000000017941 */ /* 0x000fea0003800000 */
.L_x_306:
        /* <DEDUP_REMOVED lines=11> */
.L_x_309:
[----:B------:R-:W-:Y:S05]  /*f810*/  BSYNC B1 ;  /* 0x0000000000017941 */ /* 0x000fea0003800000 */
.L_x_308:
        /* <DEDUP_REMOVED lines=10> */
.L_x_311:
[----:B------:R-:W-:Y:S05]  /*f8c0*/  BSYNC B1 ;  /* 0x0000000000017941 */ /* 0x000fea0003800000 */
.L_x_310:
        /* <DEDUP_REMOVED lines=11> */
.L_x_313:
[----:B------:R-:W-:Y:S05]  /*f980*/  BSYNC B1 ;  /* 0x0000000000017941 */ /* 0x000fea0003800000 */
.L_x_312:
        /* <DEDUP_REMOVED lines=11> */
.L_x_315:
[----:B------:R-:W-:Y:S05]  /*fa40*/  BSYNC B1 ;  /* 0x0000000000017941 */ /* 0x000fea0003800000 */
.L_x_314:
        /* <DEDUP_REMOVED lines=11> */
.L_x_317:
[----:B------:R-:W-:Y:S05]  /*fb00*/  BSYNC B1 ;  /* 0x0000000000017941 */ /* 0x000fea0003800000 */
.L_x_316:
        /* <DEDUP_REMOVED lines=10> */
.L_x_319:
[----:B------:R-:W-:Y:S05]  /*fbb0*/  BSYNC B1 ;  /* 0x0000000000017941 */ /* 0x000fea0003800000 */
.L_x_318:
        /* <DEDUP_REMOVED lines=11> */
.L_x_321:
[----:B------:R-:W-:Y:S05]  /*fc70*/  BSYNC B1 ;  /* 0x0000000000017941 */ /* 0x000fea0003800000 */
.L_x_320:
        /* <DEDUP_REMOVED lines=11> */
.L_x_323:
[----:B------:R-:W-:Y:S05]  /*fd30*/  BSYNC B1 ;  /* 0x0000000000017941 */ /* 0x000fea0003800000 */
.L_x_322:
        /* <DEDUP_REMOVED lines=11> */
.L_x_325:
[----:B------:R-:W-:Y:S05]  /*fdf0*/  BSYNC B1 ;  /* 0x0000000000017941 */ /* 0x000fea0003800000 */
.L_x_324:
        /* <DEDUP_REMOVED lines=10> */
.L_x_327:
[----:B------:R-:W-:Y:S05]  /*fea0*/  BSYNC B1 ;  /* 0x0000000000017941 */ /* 0x000fea0003800000 */
.L_x_326:
        /* <DEDUP_REMOVED lines=11> */
.L_x_329:
[----:B------:R-:W-:Y:S05]  /*ff60*/  BSYNC B1 ;  /* 0x0000000000017941 */ /* 0x000fea0003800000 */
.L_x_328:
        /* <DEDUP_REMOVED lines=11> */
.L_x_331:
[----:B------:R-:W-:Y:S05]  /*10020*/  BSYNC B1 ;  /* 0x0000000000017941 */ /* 0x000fea0003800000 */
.L_x_330:
        /* <DEDUP_REMOVED lines=11> */
.L_x_333:
[----:B------:R-:W-:Y:S05]  /*100e0*/  BSYNC B1 ;  /* 0x0000000000017941 */ /* 0x000fea0003800000 */
.L_x_332:
        /* <DEDUP_REMOVED lines=10> */
.L_x_335:
[----:B------:R-:W-:Y:S05]  /*10190*/  BSYNC B1 ;  /* 0x0000000000017941 */ /* 0x000fea0003800000 */
.L_x_334:
        /* <DEDUP_REMOVED lines=11> */
.L_x_337:
[----:B------:R-:W-:Y:S05]  /*10250*/  BSYNC B1 ;  /* 0x0000000000017941 */ /* 0x000fea0003800000 */
.L_x_336:
        /* <DEDUP_REMOVED lines=11> */
.L_x_339:
[----:B------:R-:W-:Y:S05]  /*10310*/  BSYNC B1 ;  /* 0x0000000000017941 */ /* 0x000fea0003800000 */
.L_x_338:
        /* <DEDUP_REMOVED lines=11> */
.L_x_341:
[----:B------:R-:W-:Y:S05]  /*103d0*/  BSYNC B1 ;  /* 0x0000000000017941 */ /* 0x000fea0003800000 */
.L_x_340:
        /* <DEDUP_REMOVED lines=10> */
.L_x_343:
[----:B------:R-:W-:Y:S05]  /*10480*/  BSYNC B1 ;  /* 0x0000000000017941 */ /* 0x000fea0003800000 */
.L_x_342:
        /* <DEDUP_REMOVED lines=11> */
.L_x_345:
[----:B------:R-:W-:Y:S05]  /*10540*/  BSYNC B1 ;  /* 0x0000000000017941 */ /* 0x000fea0003800000 */
.L_x_344:
        /* <DEDUP_REMOVED lines=11> */
.L_x_347:
[----:B------:R-:W-:Y:S05]  /*10600*/  BSYNC B1 ;  /* 0x0000000000017941 */ /* 0x000fea0003800000 */
.L_x_346:
        /* <DEDUP_REMOVED lines=11> */
.L_x_349:
[----:B------:R-:W-:Y:S05]  /*106c0*/  BSYNC B1 ;  /* 0x0000000000017941 */ /* 0x000fea0003800000 */
.L_x_348:
        /* <DEDUP_REMOVED lines=10> */
.L_x_351:
[----:B------:R-:W-:Y:S05]  /*10770*/  BSYNC B1 ;  /* 0x0000000000017941 */ /* 0x000fea0003800000 */
.L_x_350:
        /* <DEDUP_REMOVED lines=11> */
.L_x_353:
[----:B------:R-:W-:Y:S05]  /*10830*/  BSYNC B1 ;  /* 0x0000000000017941 */ /* 0x000fea0003800000 */
.L_x_352:
        /* <DEDUP_REMOVED lines=11> */
.L_x_355:
[----:B------:R-:W-:Y:S05]  /*108f0*/  BSYNC B1 ;  /* 0x0000000000017941 */ /* 0x000fea0003800000 */
.L_x_354:
        /* <DEDUP_REMOVED lines=11> */
.L_x_357:
[----:B------:R-:W-:Y:S05]  /*109b0*/  BSYNC B1 ;  /* 0x0000000000017941 */ /* 0x000fea0003800000 */
.L_x_356:
        /* <DEDUP_REMOVED lines=10> */
.L_x_359:
[----:B------:R-:W-:Y:S05]  /*10a60*/  BSYNC B1 ;  /* 0x0000000000017941 */ /* 0x000fea0003800000 */
.L_x_358:
        /* <DEDUP_REMOVED lines=11> */
.L_x_361:
[----:B------:R-:W-:Y:S05]  /*10b20*/  BSYNC B1 ;  /* 0x0000000000017941 */ /* 0x000fea0003800000 */
.L_x_360:
        /* <DEDUP_REMOVED lines=11> */
.L_x_363:
[----:B------:R-:W-:Y:S05]  /*10be0*/  BSYNC B1 ;  /* 0x0000000000017941 */ /* 0x000fea0003800000 */
.L_x_362:
        /* <DEDUP_REMOVED lines=11> */
.L_x_365:
[----:B------:R-:W-:Y:S05]  /*10ca0*/  BSYNC B1 ;  /* 0x0000000000017941 */ /* 0x000fea0003800000 */
.L_x_364:
        /* <DEDUP_REMOVED lines=10> */
.L_x_367:
[----:B------:R-:W-:Y:S05]  /*10d50*/  BSYNC B1 ;  /* 0x0000000000017941 */ /* 0x000fea0003800000 */
.L_x_366:
        /* <DEDUP_REMOVED lines=11> */
.L_x_369:
[----:B------:R-:W-:Y:S05]  /*10e10*/  BSYNC B1 ;  /* 0x0000000000017941 */ /* 0x000fea0003800000 */
.L_x_368:
        /* <DEDUP_REMOVED lines=11> */
.L_x_371:
[----:B------:R-:W-:Y:S05]  /*10ed0*/  BSYNC B1 ;  /* 0x0000000000017941 */ /* 0x000fea0003800000 */
.L_x_370:
        /* <DEDUP_REMOVED lines=11> */
.L_x_373:
[----:B------:R-:W-:Y:S05]  /*10f90*/  BSYNC B1 ;  /* 0x0000000000017941 */ /* 0x000fea0003800000 */
.L_x_372:
        /* <DEDUP_REMOVED lines=10> */
.L_x_375:
[----:B------:R-:W-:Y:S05]  /*11040*/  BSYNC B1 ;  /* 0x0000000000017941 */ /* 0x000fea0003800000 */
.L_x_374:
        /* <DEDUP_REMOVED lines=11> */
.L_x_377:
[----:B------:R-:W-:Y:S05]  /*11100*/  BSYNC B1 ;  /* 0x0000000000017941 */ /* 0x000fea0003800000 */
.L_x_376:
        /* <DEDUP_REMOVED lines=11> */
.L_x_379:
[----:B------:R-:W-:Y:S05]  /*111c0*/  BSYNC B1 ;  /* 0x0000000000017941 */ /* 0x000fea0003800000 */
.L_x_378:
        /* <DEDUP_REMOVED lines=11> */
.L_x_381:
[----:B------:R-:W-:Y:S05]  /*11280*/  BSYNC B1 ;  /* 0x0000000000017941 */ /* 0x000fea0003800000 */
.L_x_380:
        /* <DEDUP_REMOVED lines=10> */
.L_x_383:
[----:B------:R-:W-:Y:S05]  /*11330*/  BSYNC B1 ;  /* 0x0000000000017941 */ /* 0x000fea0003800000 */
.L_x_382:
        /* <DEDUP_REMOVED lines=11> */
.L_x_385:
[----:B------:R-:W-:Y:S05]  /*113f0*/  BSYNC B1 ;  /* 0x0000000000017941 */ /* 0x000fea0003800000 */
.L_x_384:
        /* <DEDUP_REMOVED lines=10> */
.L_x_387:
[----:B------:R-:W-:Y:S05]  /*114a0*/  BSYNC B1 ;  /* 0x0000000000017941 */ /* 0x000fea0003800000 */
.L_x_386:
        /* <DEDUP_REMOVED lines=10> */
.L_x_389:
[----:B------:R-:W-:Y:S05]  /*11550*/  BSYNC B1 ;  /* 0x0000000000017941 */ /* 0x000fea0003800000 */
.L_x_388:
[----:B------:R-:W3:Y:S01]  /*11560*/  LDL.LU R216, [R1+0x158] ;  /* 0x0001580001d87983 */ /* 0x000ee20000300800 */
[----:B-----5:R-:W-:Y:S01]  /*11570*/  IMAD.U32 R217, R23, 0x10000, RZ ;  /* 0x0001000017d97824 */ /* 0x020fe200078e00ff */
        /* <DEDUP_REMOVED lines=8> */
.L_x_391:
[----:B------:R-:W-:Y:S05]  /*11600*/  BSYNC B1 ;  /* 0x0000000000017941 */ /* 0x000fea0003800000 */
.L_x_390:
[----:B------:R-:W2:Y:S01]  /*11610*/  LDL.LU R216, [R1+0x15c] ;  /* 0x00015c0001d87983 */ /* 0x000ea20000300800 */
[----:B---3-5:R-:W-:Y:S01]  /*11620*/  IMAD.U32 R217, R23, 0x10000, RZ ;  /* 0x0001000017d97824 */ /* 0x028fe200078e00ff */
        /* <DEDUP_REMOVED lines=8> */
.L_x_393:
[----:B------:R-:W-:Y:S05]  /*116b0*/  BSYNC B1 ;  /* 0x0000000000017941 */ /* 0x000fea0003800000 */
.L_x_392:
[----:B------:R-:W4:Y:S01]  /*116c0*/  LDL.LU R216, [R1+0x160] ;  /* 0x0001600001d87983 */ /* 0x000f220000300800 */
[----:B--2--5:R-:W-:Y:S01]  /*116d0*/  IMAD.U32 R217, R23, 0x10000, RZ ;  /* 0x0001000017d97824 */ /* 0x024fe200078e00ff */
[----:B------:R-:W-:Y:S01]  /*116e0*/  ISETP.GT.AND P5, PT, R0, 0x80, P2 ;  /* 0x000000800000780c */ /* 0x000fe200017a4270 */
[----:B------:R-:W-:Y:S02]  /*116f0*/  BSSY B1, `(.L_x_394) ;  /* 0x0000007000017945 */ /* 0x000fe40003800000 */
[----:B------:R-:W-:-:S04]  /*11700*/  FMUL R217, R217, R16 ;  /* 0x00000010d9d97220 */ /* 0x000fc80000400000 */
[----:B----4-:R-:W-:-:S05]  /*11710*/  FFMA R217, R216, R2, R217 ;  /* 0x00000002d8d97223 */ /* 0x010fca00000000d9 */
[----:B------:R-:W-:-:S05]  /*11720*/  F2FP.BF16.F32.PACK_AB R217, RZ, R217 ;  /* 0x000000d9ffd9723e */ /* 0x000fca00000010ff */
[----:B------:R2:W-:Y:S01]  /*11730*/  @P4 STG.E.U16 desc[UR36][R18.64+0x160], R217 ;  /* 0x000160d912004986 */ /* 0x0005e2000c101524 */
[----:B------:R-:W-:Y:S05]  /*11740*/  @!P5 BRA `(.L_x_395) ;  /* 0x000000000004d947 */ /* 0x000fea0003800000 */
[----:B------:R4:W5:Y:S02]  /*11750*/  LDG.E.LTC128B.U16 R23, desc[UR36][R10.64+0x162] ;  /* 0x000162240a177981 */ /* 0x000964000c1e1520 */
.L_x_395:
[----:B------:R-:W-:Y:S05]  /*11760*/  BSYNC B1 ;  /* 0x0000000000017941 */ /* 0x000fea0003800000 */
.L_x_394:
[----:B------:R-:W3:Y:S01]  /*11770*/  LDL.LU R216, [R1+0x164] ;  /* 0x0001640001d87983 */ /* 0x000ee20000300800 */
[----:B--2--5:R-:W-:Y:S01]  /*11780*/  IMAD.U32 R217, R23, 0x10000, RZ ;  /* 0x0001000017d97824 */ /* 0x024fe200078e00ff */
        /* <DEDUP_REMOVED lines=8> */
.L_x_397:
[----:B------:R-:W-:Y:S05]  /*11810*/  BSYNC B1 ;  /* 0x0000000000017941 */ /* 0x000fea0003800000 */
.L_x_396:
        /* <DEDUP_REMOVED lines=10> */
.L_x_399:
[----:B------:R-:W-:Y:S05]  /*118c0*/  BSYNC B1 ;  /* 0x0000000000017941 */ /* 0x000fea0003800000 */
.L_x_398:
        /* <DEDUP_REMOVED lines=10> */
.L_x_401:
[----:B------:R-:W-:Y:S05]  /*11970*/  BSYNC B1 ;  /* 0x0000000000017941 */ /* 0x000fea0003800000 */
.L_x_400:
        /* <DEDUP_REMOVED lines=10> */
.L_x_403:
[----:B------:R-:W-:Y:S05]  /*11a20*/  BSYNC B1 ;  /* 0x0000000000017941 */ /* 0x000fea0003800000 */
.L_x_402:
        /* <DEDUP_REMOVED lines=10> */
.L_x_405:
[----:B------:R-:W-:Y:S05]  /*11ad0*/  BSYNC B1 ;  /* 0x0000000000017941 */ /* 0x000fea0003800000 */
.L_x_404:
        /* <DEDUP_REMOVED lines=10> */
.L_x_407:
[----:B------:R-:W-:Y:S05]  /*11b80*/  BSYNC B1 ;  /* 0x0000000000017941 */ /* 0x000fea0003800000 */
.L_x_406:
[----:B------:R-:W3:Y:S01]  /*11b90*/  LDL.LU R216, [R1+0x17c] ;  /* 0x00017c0001d87983 */ /* 0x000ee20000300800 */
[----:B--2--5:R-:W-:Y:S01]  /*11ba0*/  IMAD.U32 R217, R23, 0x10000, RZ ;  /* 0x0001000017d97824 */ /* 0x024fe200078e00ff */
        /* <DEDUP_REMOVED lines=11> */
.L_x_409:
[----:B------:R-:W-:Y:S05]  /*11c60*/  BSYNC B1 ;  /* 0x0000000000017941 */ /* 0x000fea0003800000 */
.L_x_408:
[----:B--2--5:R-:W-:Y:S01]  /*11c70*/  IMAD.U32 R21, R23, 0x10000, RZ ;  /* 0x0001000017157824 */ /* 0x024fe200078e00ff */
[----:B------:R-:W-:Y:S01]  /*11c80*/  ISETP.GT.AND P2, PT, R3, 0xc1, PT ;  /* 0x000000c10300780c */ /* 0x000fe20003f44270 */
[----:B------:R-:W-:Y:S01]  /*11c90*/  BSSY B1, `(.L_x_410) ;  /* 0x000000a000017945 */ /* 0x000fe20003800000 */
[----:B------:R-:W-:Y:S01]  /*11ca0*/  LOP3.LUT R17, R17, 0xfffffffd, RZ, 0xc0, !PT ;  /* 0xfffffffd11117812 */ /* 0x000fe200078ec0ff */
[----:B------:R-:W-:Y:S01]  /*11cb0*/  FMUL R21, R21, R16 ;  /* 0x0000001015157220 */ /* 0x000fe20000400000 */
[----:B------:R-:W-:-:S03]  /*11cc0*/  ISETP.GT.AND P0, PT, R0, RZ, P2 ;  /* 0x000000ff0000720c */ /* 0x000fc60001704270 */
[----:B------:R-:W-:-:S05]  /*11cd0*/  FFMA R21, R120, R2, R21 ;  /* 0x0000000278157223 */ /* 0x000fca0000000015 */
[----:B------:R-:W-:Y:S02]  /*11ce0*/  F2FP.BF16.F32.PACK_AB R21, RZ, R21 ;  /* 0x00000015ff15723e */ /* 0x000fe400000010ff */
[----:B------:R-:W-:-:S03]  /*11cf0*/  @P2 LOP3.LUT R17, R17, 0x2, RZ, 0xfc, !PT ;  /* 0x0000000211112812 */ /* 0x000fc600078efcff */
[----:B------:R2:W-:Y:S01]  /*11d00*/  @P1 STG.E.U16 desc[UR36][R4.64+0x180], R21 ;  /* 0x0001801504001986 */ /* 0x0005e2000c101524 */
[----:B------:R-:W-:Y:S05]  /*11d10*/  @!P0 BRA `(.L_x_411) ;  /* 0x0000000000048947 */ /* 0x000fea0003800000 */
[----:B------:R0:W5:Y:S02]  /*11d20*/  LDG.E.LTC128B.U16 R23, desc[UR36][R14.64+0x182] ;  /* 0x000182240e177981 */ /* 0x000164000c1e1520 */
.L_x_411:
[----:B------:R-:W-:Y:S05]  /*11d30*/  BSYNC B1 ;  /* 0x0000000000017941 */ /* 0x000fea0003800000 */
.L_x_410:
[----:B--2--5:R-:W-:Y:S01]  /*11d40*/  IMAD.U32 R21, R23, 0x10000, RZ ;  /* 0x0001000017157824 */ /* 0x024fe200078e00ff */
[----:B------:R-:W-:Y:S01]  /*11d50*/  ISETP.GT.AND P1, PT, R0, 0x8, P3 ;  /* 0x000000080000780c */ /* 0x000fe20001f24270 */
[----:B------:R-:W-:Y:S02]  /*11d60*/  BSSY B1, `(.L_x_412) ;  /* 0x0000007000017945 */ /* 0x000fe40003800000 */
[----:B------:R-:W-:-:S04]  /*11d70*/  FMUL R20, R21, R16 ;  /* 0x0000001015147220 */ /* 0x000fc80000400000 */
[----:B------:R-:W-:-:S05]  /*11d80*/  FFMA R20, R121, R2, R20 ;  /* 0x0000000279147223 */ /* 0x000fca0000000014 */
[----:B------:R-:W-:-:S05]  /*11d90*/  F2FP.BF16.F32.PACK_AB R20, RZ, R20 ;  /* 0x00000014ff14723e */ /* 0x000fca00000010ff */
[----:B------:R2:W-:Y:S01]  /*11da0*/  @P0 STG.E.U16 desc[UR36][R4.64+0x182], R20 ;  /* 0x0001821404000986 */ /* 0x0005e2000c101524 */
[----:B------:R-:W-:Y:S05]  /*11db0*/  @!P1 BRA `(.L_x_413) ;  /* 0x0000000000049947 */ /* 0x000fea0003800000 */
[----:B------:R0:W5:Y:S02]  /*11dc0*/  LDG.E.LTC128B.U16 R23, desc[UR36][R12.64+0x180] ;  /* 0x000180240c177981 */ /* 0x000164000c1e1520 */
.L_x_413:
[----:B------:R-:W-:Y:S05]  /*11dd0*/  BSYNC B1 ;  /* 0x0000000000017941 */ /* 0x000fea0003800000 */
.L_x_412:
[----:B-----5:R-:W-:Y:S01]  /*11de0*/  IMAD.U32 R21, R23, 0x10000, RZ ;  /* 0x0001000017157824 */ /* 0x020fe200078e00ff */
        /* <DEDUP_REMOVED lines=8> */
.L_x_415:
[----:B------:R-:W-:Y:S05]  /*11e70*/  BSYNC B1 ;  /* 0x0000000000017941 */ /* 0x000fea0003800000 */
.L_x_414:
[----:B0----5:R-:W-:Y:S01]  /*11e80*/  IMAD.U32 R21, R23, 0x10000, RZ ;  /* 0x0001000017157824 */ /* 0x021fe200078e00ff */
[----:B------:R-:W-:Y:S01]  /*11e90*/  ISETP.GT.AND P3, PT, R3, 0xc8, PT ;  /* 0x000000c80300780c */ /* 0x000fe20003f64270 */
[----:B------:R-:W-:Y:S01]  /*11ea0*/  BSSY B1, `(.L_x_416) ;  /* 0x000000a000017945 */ /* 0x000fe20003800000 */
[----:B------:R-:W-:Y:S01]  /*11eb0*/  LOP3.LUT R17, R17, 0xfffffffb, RZ, 0xc0, !PT ;  /* 0xfffffffb11117812 */ /* 0x000fe200078ec0ff */
[----:B--2---:R-:W-:Y:S01]  /*11ec0*/  FMUL R20, R21, R16 ;  /* 0x0000001015147220 */ /* 0x004fe20000400000 */
[----:B------:R-:W-:-:S03]  /*11ed0*/  ISETP.GT.AND P1, PT, R0, RZ, P3 ;  /* 0x000000ff0000720c */ /* 0x000fc60001f24270 */
[----:B------:R-:W-:-:S05]  /*11ee0*/  FFMA R20, R123, R2, R20 ;  /* 0x000000027b147223 */ /* 0x000fca0000000014 */
[----:B------:R-:W-:Y:S02]  /*11ef0*/  F2FP.BF16.F32.PACK_AB R20, RZ, R20 ;  /* 0x00000014ff14723e */ /* 0x000fe400000010ff */
[----:B------:R-:W-:-:S03]  /*11f00*/  @P3 LOP3.LUT R17, R17, 0x4, RZ, 0xfc, !PT ;  /* 0x0000000411113812 */ /* 0x000fc600078efcff */
[----:B------:R0:W-:Y:S01]  /*11f10*/  @P0 STG.E.U16 desc[UR36][R6.64+0x182], R20 ;  /* 0x0001821406000986 */ /* 0x0001e2000c101524 */
[----:B------:R-:W-:Y:S05]  /*11f20*/  @!P1 BRA `(.L_x_417) ;  /* 0x0000000000049947 */ /* 0x000fea0003800000 */
[----:B------:R2:W5:Y:S02]  /*11f30*/  LDG.E.LTC128B.U16 R23, desc[UR36][R14.64+0x190] ;  /* 0x000190240e177981 */ /* 0x000564000c1e1520 */
.L_x_417:
[----:B------:R-:W-:Y:S05]  /*11f40*/  BSYNC B1 ;  /* 0x0000000000017941 */ /* 0x000fea0003800000 */
.L_x_416:
[----:B-----5:R-:W-:Y:S01]  /*11f50*/  IMAD.U32 R21, R23, 0x10000, RZ ;  /* 0x0001000017157824 */ /* 0x020fe200078e00ff */
        /* <DEDUP_REMOVED lines=11> */
.L_x_419:
[----:B------:R-:W-:Y:S05]  /*12010*/  BSYNC B1 ;  /* 0x0000000000017941 */ /* 0x000fea0003800000 */
.L_x_418:
[----:B0----5:R-:W-:Y:S01]  /*12020*/  IMAD.U32 R21, R23, 0x10000, RZ ;  /* 0x0001000017157824 */ /* 0x021fe200078e00ff */
        /* <DEDUP_REMOVED lines=8> */
.L_x_421:
[----:B------:R-:W-:Y:S05]  /*120b0*/  BSYNC B1 ;  /* 0x0000000000017941 */ /* 0x000fea0003800000 */
.L_x_420:
        /* <DEDUP_REMOVED lines=9> */
.L_x_423:
[----:B------:R-:W-:Y:S05]  /*12150*/  BSYNC B1 ;  /* 0x0000000000017941 */ /* 0x000fea0003800000 */
.L_x_422:
[----:B0----5:R-:W-:Y:S01]  /*12160*/  IMAD.U32 R21, R23, 0x10000, RZ ;  /* 0x0001000017157824 */ /* 0x021fe200078e00ff */
[----:B------:R-:W-:Y:S01]  /*12170*/  ISETP.GT.AND P2, PT, R3, 0xd0, PT ;  /* 0x000000d00300780c */ /* 0x000fe20003f44270 */
[----:B------:R-:W-:Y:S01]  /*12180*/  BSSY B1, `(.L_x_424) ;  /* 0x000000a000017945 */ /* 0x000fe20003800000 */
[----:B------:R-:W-:Y:S01]  /*12190*/  LOP3.LUT R17, R17, 0xffffffef, RZ, 0xc0, !PT ;  /* 0xffffffef11117812 */ /* 0x000fe200078ec0ff */
[----:B------:R-:W-:-:S04]  /*121a0*/  FMUL R20, R21, R16 ;  /* 0x0000001015147220 */ /* 0x000fc80000400000 */
[----:B------:R-:W-:-:S05]  /*121b0*/  FFMA R20, R127, R2, R20 ;  /* 0x000000027f147223 */ /* 0x000fca0000000014 */
[----:B------:R-:W-:Y:S02]  /*121c0*/  F2FP.BF16.F32.PACK_AB R20, RZ, R20 ;  /* 0x00000014ff14723e */ /* 0x000fe400000010ff */
[----:B------:R-:W-:-:S03]  /*121d0*/  @P2 LOP3.LUT R17, R17, 0x10, RZ, 0xfc, !PT ;  /* 0x0000001011112812 */ /* 0x000fc600078efcff */
[----:B------:R0:W-:Y:S01]  /*121e0*/  @P0 STG.E.U16 desc[UR36][R6.64+0x192], R20 ;  /* 0x0001921406000986 */ /* 0x0001e2000c101524 */
[----:B------:R-:W-:-:S13]  /*121f0*/  ISETP.GT.AND P0, PT, R0, RZ, P2 ;  /* 0x000000ff0000720c */ /* 0x000fda0001704270 */
[----:B0-----:R-:W-:Y:S05]  /*12200*/  @!P0 BRA `(.L_x_425) ;  /* 0x0000000000048947 */ /* 0x001fea0003800000 */
[----:B------:R0:W5:Y:S02]  /*12210*/  LDG.E.LTC128B.U16 R23, desc[UR36][R14.64+0x1a0] ;  /* 0x0001a0240e177981 */ /* 0x000164000c1e1520 */
.L_x_425:
[----:B------:R-:W-:Y:S05]  /*12220*/  BSYNC B1 ;  /* 0x0000000000017941 */ /* 0x000fea0003800000 */
.L_x_424:
[----:B-----5:R-:W-:Y:S01]  /*12230*/  IMAD.U32 R21, R23, 0x10000, RZ ;  /* 0x0001000017157824 */ /* 0x020fe200078e00ff */
        /* <DEDUP_REMOVED lines=8> */
[----:B------:R-:W-:-:S05]  /*122c0*/  IADD3 R20, P0, R229, R18, RZ ;  /* 0x00000012e5147210 */ /* 0x000fca0007f1e0ff */
[----:B-1----:R-:W-:Y:S01]  /*122d0*/  IMAD.X R21, R228, 0x1, R19, P0 ;  /* 0x00000001e4157824 */ /* 0x002fe200000e0613 */
[----:B------:R-:W-:-:S13]  /*122e0*/  ISETP.GT.AND P0, PT, R0, RZ, P1 ;  /* 0x000000ff0000720c */ /* 0x000fda0000f04270 */
[----:B------:R-:W-:Y:S05]  /*122f0*/  @!P0 BRA `(.L_x_427) ;  /* 0x0000000000048947 */ /* 0x000fea0003800000 */
[----:B------:R1:W5:Y:S02]  /*12300*/  LDG.E.LTC128B.U16 R23, desc[UR36][R14.64+0x1a2] ;  /* 0x0001a2240e177981 */ /* 0x000364000c1e1520 */
.L_x_427:
[----:B------:R-:W-:Y:S05]  /*12310*/  BSYNC B1 ;  /* 0x0000000000017941 */ /* 0x000fea0003800000 */
.L_x_426:
[----:B-----5:R-:W-:Y:S01]  /*12320*/  IMAD.U32 R121, R23, 0x10000, RZ ;  /* 0x0001000017797824 */ /* 0x020fe200078e00ff */
[----:B------:R-:W-:Y:S03]  /*12330*/  BSSY B1, `(.L_x_428) ;  /* 0x0000008000017945 */ /* 0x000fe60003800000 */
[----:B------:R-:W-:-:S04]  /*12340*/  FMUL R120, R121, R16 ;  /* 0x0000001079787220 */ /* 0x000fc80000400000 */
[----:B------:R-:W-:-:S05]  /*12350*/  FFMA R120, R129, R2, R120 ;  /* 0x0000000281787223 */ /* 0x000fca0000000078 */
[----:B------:R-:W-:-:S05]  /*12360*/  F2FP.BF16.F32.PACK_AB R120, RZ, R120 ;  /* 0x00000078ff78723e */ /* 0x000fca00000010ff */
[----:B------:R0:W-:Y:S01]  /*12370*/  @P0 STG.E.U16 desc[UR36][R4.64+0x1a2], R120 ;  /* 0x0001a27804000986 */ /* 0x0001e2000c101524 */
[----:B------:R-:W-:-:S13]  /*12380*/  ISETP.GT.AND P0, PT, R0, 0x8, P2 ;  /* 0x000000080000780c */ /* 0x000fda0001704270 */
[----:B0-----:R-:W-:Y:S05]  /*12390*/  @!P0 BRA `(.L_x_429) ;  /* 0x0000000000048947 */ /* 0x001fea0003800000 */
[----:B------:R0:W5:Y:S02]  /*123a0*/  LDG.E.LTC128B.U16 R23, desc[UR36][R12.64+0x1a0] ;  /* 0x0001a0240c177981 */ /* 0x000164000c1e1520 */
.L_x_429:
[----:B------:R-:W-:Y:S05]  /*123b0*/  BSYNC B1 ;  /* 0x0000000000017941 */ /* 0x000fea0003800000 */
.L_x_428:
        /* <DEDUP_REMOVED lines=9> */
.L_x_431:
[----:B------:R-:W-:Y:S05]  /*12450*/  BSYNC B1 ;  /* 0x0000000000017941 */ /* 0x000fea0003800000 */
.L_x_430:
        /* <DEDUP_REMOVED lines=12> */
.L_x_433:
[----:B------:R-:W-:Y:S05]  /*12520*/  BSYNC B1 ;  /* 0x0000000000017941 */ /* 0x000fea0003800000 */
.L_x_432:
        /* <DEDUP_REMOVED lines=12> */
.L_x_435:
[----:B------:R-:W-:Y:S05]  /*125f0*/  BSYNC B1 ;  /* 0x0000000000017941 */ /* 0x000fea0003800000 */
.L_x_434:
        /* <DEDUP_REMOVED lines=9> */
.L_x_437:
[----:B------:R-:W-:Y:S05]  /*12690*/  BSYNC B1 ;  /* 0x0000000000017941 */ /* 0x000fea0003800000 */
.L_x_436:
        /* <DEDUP_REMOVED lines=9> */
.L_x_439:
[----:B------:R-:W-:Y:S05]  /*12730*/  BSYNC B1 ;  /* 0x0000000000017941 */ /* 0x000fea0003800000 */
.L_x_438:
        /* <DEDUP_REMOVED lines=12> */
.L_x_441:
[----:B------:R-:W-:Y:S05]  /*12800*/  BSYNC B1 ;  /* 0x0000000000017941 */ /* 0x000fea0003800000 */
.L_x_440:
        /* <DEDUP_REMOVED lines=12> */
.L_x_443:
[----:B------:R-:W-:Y:S05]  /*128d0*/  BSYNC B1 ;  /* 0x0000000000017941 */ /* 0x000fea0003800000 */
.L_x_442:
        /* <DEDUP_REMOVED lines=9> */
.L_x_445:
[----:B------:R-:W-:Y:S05]  /*12970*/  BSYNC B1 ;  /* 0x0000000000017941 */ /* 0x000fea0003800000 */
.L_x_444:
        /* <DEDUP_REMOVED lines=9> */
.L_x_447:
[----:B------:R-:W-:Y:S05]  /*12a10*/  BSYNC B1 ;  /* 0x0000000000017941 */ /* 0x000fea0003800000 */
.L_x_446:
        /* <DEDUP_REMOVED lines=12> */
.L_x_449:
[----:B------:R-:W-:Y:S05]  /*12ae0*/  BSYNC B1 ;  /* 0x0000000000017941 */ /* 0x000fea0003800000 */
.L_x_448:
        /* <DEDUP_REMOVED lines=12> */
.L_x_451:
[----:B------:R-:W-:Y:S05]  /*12bb0*/  BSYNC B1 ;  /* 0x0000000000017941 */ /* 0x000fea0003800000 */
.L_x_450:
        /* <DEDUP_REMOVED lines=9> */
.L_x_453:
[----:B------:R-:W-:Y:S05]  /*12c50*/  BSYNC B1 ;  /* 0x0000000000017941 */ /* 0x000fea0003800000 */
.L_x_452:
        /* <DEDUP_REMOVED lines=9> */
.L_x_455:
[----:B------:R-:W-:Y:S05]  /*12cf0*/  BSYNC B1 ;  /* 0x0000000000017941 */ /* 0x000fea0003800000 */
.L_x_454:
        /* <DEDUP_REMOVED lines=12> */
.L_x_457:
[----:B------:R-:W-:Y:S05]  /*12dc0*/  BSYNC B1 ;  /* 0x0000000000017941 */ /* 0x000fea0003800000 */
.L_x_456:
        /* <DEDUP_REMOVED lines=12> */
.L_x_459:
[----:B------:R-:W-:Y:S05]  /*12e90*/  BSYNC B1 ;  /* 0x0000000000017941 */ /* 0x000fea0003800000 */
.L_x_458:
        /* <DEDUP_REMOVED lines=9> */
.L_x_461:
[----:B------:R-:W-:Y:S05]  /*12f30*/  BSYNC B1 ;  /* 0x0000000000017941 */ /* 0x000fea0003800000 */
.L_x_460:
        /* <DEDUP_REMOVED lines=9> */
.L_x_463:
[----:B------:R-:W-:Y:S05]  /*12fd0*/  BSYNC B1 ;  /* 0x0000000000017941 */ /* 0x000fea0003800000 */
.L_x_462:
        /* <DEDUP_REMOVED lines=12> */
.L_x_465:
[----:B------:R-:W-:Y:S05]  /*130a0*/  BSYNC B1 ;  /* 0x0000000000017941 */ /* 0x000fea0003800000 */
.L_x_464:
        /* <DEDUP_REMOVED lines=12> */
.L_x_467:
[----:B------:R-:W-:Y:S05]  /*13170*/  BSYNC B1 ;  /* 0x0000000000017941 */ /* 0x000fea0003800000 */
.L_x_466:
        /* <DEDUP_REMOVED lines=9> */
.L_x_469:
[----:B------:R-:W-:Y:S05]  /*13210*/  BSYNC B1 ;  /* 0x0000000000017941 */ /* 0x000fea0003800000 */
.L_x_468:
        /* <DEDUP_REMOVED lines=9> */
.L_x_471:
[----:B------:R-:W-:Y:S05]  /*132b0*/  BSYNC B1 ;  /* 0x0000000000017941 */ /* 0x000fea0003800000 */
.L_x_470:
[----:B-----5:R-:W-:Y:S01]  /*132c0*/  IMAD.U32 R121, R23, 0x10000, RZ ;  /* 0x0001000017797824 */ /* 0x020fe200078e00ff */
[----:B------:R-:W-:Y:S01]  /*132d0*/  ISETP.GT.AND P2, PT, R3, 0x100, PT ;  /* 0x000001000300780c */ /* 0x000fe20003f44270 */
[----:B------:R-:W-:Y:S02]  /*132e0*/  BSSY B1, `(.L_x_472) ;  /* 0x000000b000017945 */ /* 0x000fe40003800000 */
[----:B------:R-:W-:-:S04]  /*132f0*/  FMUL R120, R121, R16 ;  /* 0x0000001079787220 */ /* 0x000fc80000400000 */
[----:B------:R-:W-:-:S05]  /*13300*/  FFMA R120, R151, R2, R120 ;  /* 0x0000000297787223 */ /* 0x000fca0000000078 */
[----:B------:R-:W-:-:S04]  /*13310*/  F2FP.BF16.F32.PACK_AB R120, RZ, R120 ;  /* 0x00000078ff78723e */ /* 0x000fc800000010ff */
[----:B------:R-:W-:Y:S02]  /*13320*/  PRMT R121, R120, 0x7610, R121 ;  /* 0x0000761078797816 */ /* 0x000fe40000000079 */
[----:B------:R-:W-:Y:S02]  /*13330*/  PRMT R120, R23, 0x7610, R120 ;  /* 0x0000761017787816 */ /* 0x000fe40000000078 */
[----:B------:R-:W-:Y:S01]  /*13340*/  P2R R23, PR, RZ, 0x4 ;  /* 0x00000004ff177803 */ /* 0x000fe20000000000 */
[----:B------:R0:W-:Y:S01]  /*13350*/  @P0 STG.E.U16 desc[UR36][R6.64+0x1f2], R121 ;  /* 0x0001f27906000986 */ /* 0x0001e2000c101524 */
[----:B------:R-:W-:-:S13]  /*13360*/  ISETP.GT.AND P0, PT, R0, RZ, P2 ;  /* 0x000000ff0000720c */ /* 0x000fda0001704270 */
[----:B0-----:R-:W-:Y:S05]  /*13370*/  @!P0 BRA `(.L_x_473) ;  /* 0x0000000000048947 */ /* 0x001fea0003800000 */
[----:B------:R0:W5:Y:S02]  /*13380*/  LDG.E.LTC128B.U16 R120, desc[UR36][R14.64+0x200] ;  /* 0x000200240e787981 */ /* 0x000164000c1e1520 */
.L_x_473:
[----:B------:R-:W-:Y:S05]  /*13390*/  BSYNC B1 ;  /* 0x0000000000017941 */ /* 0x000fea0003800000 */
.L_x_472:
        /* <DEDUP_REMOVED lines=13> */
.L_x_475:
[----:B------:R-:W-:Y:S05]  /*13470*/  BSYNC B1 ;  /* 0x0000000000017941 */ /* 0x000fea0003800000 */
.L_x_474:
        /* <DEDUP_REMOVED lines=9> */
.L_x_477:
[----:B------:R-:W-:Y:S05]  /*13510*/  BSYNC B1 ;  /* 0x0000000000017941 */ /* 0x000fea0003800000 */
.L_x_476:
        /* <DEDUP_REMOVED lines=9> */
.L_x_479:
[----:B------:R-:W-:Y:S05]  /*135b0*/  BSYNC B1 ;  /* 0x0000000000017941 */ /* 0x000fea0003800000 */
.L_x_478:
        /* <DEDUP_REMOVED lines=13> */
.L_x_481:
[----:B------:R-:W-:Y:S05]  /*13690*/  BSYNC B1 ;  /* 0x0000000000017941 */ /* 0x000fea0003800000 */
.L_x_480:
        /* <DEDUP_REMOVED lines=13> */
.L_x_483:
[----:B------:R-:W-:Y:S05]  /*13770*/  BSYNC B1 ;  /* 0x0000000000017941 */ /* 0x000fea0003800000 */
.L_x_482:
        /* <DEDUP_REMOVED lines=9> */
.L_x_485:
[----:B------:R-:W-:Y:S05]  /*13810*/  BSYNC B1 ;  /* 0x0000000000017941 */ /* 0x000fea0003800000 */
.L_x_484:
        /* <DEDUP_REMOVED lines=9> */
.L_x_487:
[----:B------:R-:W-:Y:S05]  /*138b0*/  BSYNC B1 ;  /* 0x0000000000017941 */ /* 0x000fea0003800000 */
.L_x_486:
        /* <DEDUP_REMOVED lines=13> */
.L_x_489:
[----:B------:R-:W-:Y:S05]  /*13990*/  BSYNC B1 ;  /* 0x0000000000017941 */ /* 0x000fea0003800000 */
.L_x_488:
        /* <DEDUP_REMOVED lines=13> */
.L_x_491:
[----:B------:R-:W-:Y:S05]  /*13a70*/  BSYNC B1 ;  /* 0x0000000000017941 */ /* 0x000fea0003800000 */
.L_x_490:
        /* <DEDUP_REMOVED lines=9> */
.L_x_493:
[----:B------:R-:W-:Y:S05]  /*13b10*/  BSYNC B1 ;  /* 0x0000000000017941 */ /* 0x000fea0003800000 */
.L_x_492:
        /* <DEDUP_REMOVED lines=9> */
.L_x_495:
[----:B------:R-:W-:Y:S05]  /*13bb0*/  BSYNC B1 ;  /* 0x0000000000017941 */ /* 0x000fea0003800000 */
.L_x_494:
        /* <DEDUP_REMOVED lines=13> */
.L_x_497:
[----:B------:R-:W-:Y:S05]  /*13c90*/  BSYNC B1 ;  /* 0x0000000000017941 */ /* 0x000fea0003800000 */
.L_x_496:
        /* <DEDUP_REMOVED lines=13> */
.L_x_499:
[----:B------:R-:W-:Y:S05]  /*13d70*/  BSYNC B1 ;  /* 0x0000000000017941 */ /* 0x000fea0003800000 */
.L_x_498:
        /* <DEDUP_REMOVED lines=9> */
.L_x_501:
[----:B------:R-:W-:Y:S05]  /*13e10*/  BSYNC B1 ;  /* 0x0000000000017941 */ /* 0x000fea0003800000 */
.L_x_500:
        /* <DEDUP_REMOVED lines=9> */
.L_x_503:
[----:B------:R-:W-:Y:S05]  /*13eb0*/  BSYNC B1 ;  /* 0x0000000000017941 */ /* 0x000fea0003800000 */
.L_x_502:
        /* <DEDUP_REMOVED lines=13> */
.L_x_505:
[----:B------:R-:W-:Y:S05]  /*13f90*/  BSYNC B1 ;  /* 0x0000000000017941 */ /* 0x000fea0003800000 */
.L_x_504:
        /* <DEDUP_REMOVED lines=13> */
.L_x_507:
[----:B------:R-:W-:Y:S05]  /*14070*/  BSYNC B1 ;  /* 0x0000000000017941 */ /* 0x000fea0003800000 */
.L_x_506:
        /* <DEDUP_REMOVED lines=9> */
.L_x_509:
[----:B------:R-:W-:Y:S05]  /*14110*/  BSYNC B1 ;  /* 0x0000000000017941 */ /* 0x000fea0003800000 */
.L_x_508:
        /* <DEDUP_REMOVED lines=9> */
.L_x_511:
[----:B------:R-:W-:Y:S05]  /*141b0*/  BSYNC B1 ;  /* 0x0000000000017941 */ /* 0x000fea0003800000 */
.L_x_510:
        /* <DEDUP_REMOVED lines=13> */
.L_x_513:
[----:B------:R-:W-:Y:S05]  /*14290*/  BSYNC B1 ;  /* 0x0000000000017941 */ /* 0x000fea0003800000 */
.L_x_512:
        /* <DEDUP_REMOVED lines=13> */
.L_x_515:
[----:B------:R-:W-:Y:S05]  /*14370*/  BSYNC B1 ;  /* 0x0000000000017941 */ /* 0x000fea0003800000 */
.L_x_514:
        /* <DEDUP_REMOVED lines=9> */
.L_x_517:
[----:B------:R-:W-:Y:S05]  /*14410*/  BSYNC B1 ;  /* 0x0000000000017941 */ /* 0x000fea0003800000 */
.L_x_516:
        /* <DEDUP_REMOVED lines=9> */
.L_x_519:
[----:B------:R-:W-:Y:S05]  /*144b0*/  BSYNC B1 ;  /* 0x0000000000017941 */ /* 0x000fea0003800000 */
.L_x_518:
        /* <DEDUP_REMOVED lines=13> */
.L_x_521:
[----:B------:R-:W-:Y:S05]  /*14590*/  BSYNC B1 ;  /* 0x0000000000017941 */ /* 0x000fea0003800000 */
.L_x_520:
        /* <DEDUP_REMOVED lines=13> */
.L_x_523:
[----:B------:R-:W-:Y:S05]  /*14670*/  BSYNC B1 ;  /* 0x0000000000017941 */ /* 0x000fea0003800000 */
.L_x_522:
        /* <DEDUP_REMOVED lines=9> */
.L_x_525:
[----:B------:R-:W-:Y:S05]  /*14710*/  BSYNC B1 ;  /* 0x0000000000017941 */ /* 0x000fea0003800000 */
.L_x_524:
        /* <DEDUP_REMOVED lines=9> */
.L_x_527:
[----:B------:R-:W-:Y:S05]  /*147b0*/  BSYNC B1 ;  /* 0x0000000000017941 */ /* 0x000fea0003800000 */
.L_x_526:
        /* <DEDUP_REMOVED lines=13> */
.L_x_529:
[----:B------:R-:W-:Y:S05]  /*14890*/  BSYNC B1 ;  /* 0x0000000000017941 */ /* 0x000fea0003800000 */
.L_x_528:
        /* <DEDUP_REMOVED lines=13> */
.L_x_531:
[----:B------:R-:W-:Y:S05]  /*14970*/  BSYNC B1 ;  /* 0x0000000000017941 */ /* 0x000fea0003800000 */
.L_x_530:
        /* <DEDUP_REMOVED lines=9> */
.L_x_533:
[----:B------:R-:W-:Y:S05]  /*14a10*/  BSYNC B1 ;  /* 0x0000000000017941 */ /* 0x000fea0003800000 */
.L_x_532:
        /* <DEDUP_REMOVED lines=9> */
.L_x_535:
[----:B------:R-:W-:Y:S05]  /*14ab0*/  BSYNC B1 ;  /* 0x0000000000017941 */ /* 0x000fea0003800000 */
.L_x_534:
        /* <DEDUP_REMOVED lines=13> */
.L_x_537:
[----:B------:R-:W-:Y:S05]  /*14b90*/  BSYNC B1 ;  /* 0x0000000000017941 */ /* 0x000fea0003800000 */
.L_x_536:
        /* <DEDUP_REMOVED lines=13> */
.L_x_539:
[----:B------:R-:W-:Y:S05]  /*14c70*/  BSYNC B1 ;  /* 0x0000000000017941 */ /* 0x000fea0003800000 */
.L_x_538:
        /* <DEDUP_REMOVED lines=9> */
.L_x_541:
[----:B------:R-:W-:Y:S05]  /*14d10*/  BSYNC B1 ;  /* 0x0000000000017941 */ /* 0x000fea0003800000 */
.L_x_540:
        /* <DEDUP_REMOVED lines=9> */
.L_x_543:
[----:B------:R-:W-:Y:S05]  /*14db0*/  BSYNC B1 ;  /* 0x0000000000017941 */ /* 0x000fea0003800000 */
.L_x_542:
[----:B-----5:R-:W-:Y:S01]  /*14dc0*/  IMAD.U32 R139, R137, 0x10000, RZ ;  /* 0x00010000898b7824 */ /* 0x020fe200078e00ff */
[----:B------:R-:W-:Y:S01]  /*14dd0*/  ISETP.GT.AND P2, PT, R3, 0x148, PT ;  /* 0x000001480300780c */ /* 0x000fe20003f44270 */
[----:B------:R-:W-:Y:S02]  /*14de0*/  BSSY B1, `(.L_x_544) ;  /* 0x0000009000017945 */ /* 0x000fe40003800000 */
[----:B------:R-:W-:Y:S01]  /*14df0*/  FMUL R138, R139, R16 ;  /* 0x000000108b8a7220 */ /* 0x000fe20000400000 */
[----:B------:R-:W-:-:S03]  /*14e00*/  P2R R140, PR, RZ, 0x4 ;  /* 0x00000004ff8c7803 */ /* 0x000fc60000000000 */
[----:B------:R-:W-:-:S05]  /*14e10*/  FFMA R138, R187, R2, R138 ;  /* 0x00000002bb8a7223 */ /* 0x000fca000000008a */
[----:B------:R-:W-:-:S05]  /*14e20*/  F2FP.BF16.F32.PACK_AB R138, RZ, R138 ;  /* 0x0000008aff8a723e */ /* 0x000fca00000010ff */
[----:B------:R0:W-:Y:S01]  /*14e30*/  @P0 STG.E.U16 desc[UR36][R6.64+0x282], R138 ;  /* 0x0002828a06000986 */ /* 0x0001e2000c101524 */
[----:B------:R-:W-:-:S13]  /*14e40*/  ISETP.GT.AND P0, PT, R0, RZ, P2 ;  /* 0x000000ff0000720c */ /* 0x000fda0001704270 */
[----:B0-----:R-:W-:Y:S05]  /*14e50*/  @!P0 BRA `(.L_x_545) ;  /* 0x0000000000048947 */ /* 0x001fea0003800000 */
[----:B------:R0:W5:Y:S02]  /*14e60*/  LDG.E.LTC128B.U16 R137, desc[UR36][R14.64+0x290] ;  /* 0x000290240e897981 */ /* 0x000164000c1e1520 */
.L_x_545:
[----:B------:R-:W-:Y:S05]  /*14e70*/  BSYNC B1 ;  /* 0x0000000000017941 */ /* 0x000fea0003800000 */
.L_x_544:
        /* <DEDUP_REMOVED lines=11> */
.L_x_547:
[----:B------:R-:W-:Y:S05]  /*14f30*/  BSYNC B1 ;  /* 0x0000000000017941 */ /* 0x000fea0003800000 */
.L_x_546:
        /* <DEDUP_REMOVED lines=9> */
.L_x_549:
[----:B------:R-:W-:Y:S05]  /*14fd0*/  BSYNC B1 ;  /* 0x0000000000017941 */ /* 0x000fea0003800000 */
.L_x_548:
        /* <DEDUP_REMOVED lines=9> */
.L_x_551:
[----:B------:R-:W-:Y:S05]  /*15070*/  BSYNC B1 ;  /* 0x0000000000017941 */ /* 0x000fea0003800000 */
.L_x_550:
        /* <DEDUP_REMOVED lines=11> */
.L_x_553:
[----:B------:R-:W-:Y:S05]  /*15130*/  BSYNC B1 ;  /* 0x0000000000017941 */ /* 0x000fea0003800000 */
.L_x_552:
        /* <DEDUP_REMOVED lines=11> */
.L_x_555:
[----:B------:R-:W-:Y:S05]  /*151f0*/  BSYNC B1 ;  /* 0x0000000000017941 */ /* 0x000fea0003800000 */
.L_x_554:
        /* <DEDUP_REMOVED lines=9> */
.L_x_557:
[----:B------:R-:W-:Y:S05]  /*15290*/  BSYNC B1 ;  /* 0x0000000000017941 */ /* 0x000fea0003800000 */
.L_x_556:
        /* <DEDUP_REMOVED lines=9> */
.L_x_559:
[----:B------:R-:W-:Y:S05]  /*15330*/  BSYNC B1 ;  /* 0x0000000000017941 */ /* 0x000fea0003800000 */
.L_x_558:
        /* <DEDUP_REMOVED lines=11> */
.L_x_561:
[----:B------:R-:W-:Y:S05]  /*153f0*/  BSYNC B1 ;  /* 0x0000000000017941 */ /* 0x000fea0003800000 */
.L_x_560:
        /* <DEDUP_REMOVED lines=11> */
.L_x_563:
[----:B------:R-:W-:Y:S05]  /*154b0*/  BSYNC B1 ;  /* 0x0000000000017941 */ /* 0x000fea0003800000 */
.L_x_562:
        /* <DEDUP_REMOVED lines=9> */
.L_x_565:
[----:B------:R-:W-:Y:S05]  /*15550*/  BSYNC B1 ;  /* 0x0000000000017941 */ /* 0x000fea0003800000 */
.L_x_564:
        /* <DEDUP_REMOVED lines=9> */
.L_x_567:
[----:B------:R-:W-:Y:S05]  /*155f0*/  BSYNC B1 ;  /* 0x0000000000017941 */ /* 0x000fea0003800000 */
.L_x_566:
        /* <DEDUP_REMOVED lines=11> */
.L_x_569:
[----:B------:R-:W-:Y:S05]  /*156b0*/  BSYNC B1 ;  /* 0x0000000000017941 */ /* 0x000fea0003800000 */
.L_x_568:
        /* <DEDUP_REMOVED lines=11> */
.L_x_571:
[----:B------:R-:W-:Y:S05]  /*15770*/  BSYNC B1 ;  /* 0x0000000000017941 */ /* 0x000fea0003800000 */
.L_x_570:
        /* <DEDUP_REMOVED lines=9> */
.L_x_573:
[----:B------:R-:W-:Y:S05]  /*15810*/  BSYNC B1 ;  /* 0x0000000000017941 */ /* 0x000fea0003800000 */
.L_x_572:
        /* <DEDUP_REMOVED lines=9> */
.L_x_575:
[----:B------:R-:W-:Y:S05]  /*158b0*/  BSYNC B1 ;  /* 0x0000000000017941 */ /* 0x000fea0003800000 */
.L_x_574:
[----:B-----5:R-:W-:Y:S01]  /*158c0*/  IMAD.U32 R139, R137, 0x10000, RZ ;  /* 0x00010000898b7824 */ /* 0x020fe200078e00ff */
[----:B------:R-:W-:Y:S01]  /*158d0*/  ISETP.GT.AND P6, PT, R3, 0x168, PT ;  /* 0x000001680300780c */ /* 0x000fe20003fc4270 */
[----:B------:R-:W-:Y:S02]  /*158e0*/  BSSY B1, `(.L_x_576) ;  /* 0x0000008000017945 */ /* 0x000fe40003800000 */
[----:B------:R-:W-:-:S04]  /*158f0*/  FMUL R138, R139, R16 ;  /* 0x000000108b8a7220 */ /* 0x000fc80000400000 */
[----:B------:R-:W-:-:S05]  /*15900*/  FFMA R138, R203, R2, R138 ;  /* 0x00000002cb8a7223 */ /* 0x000fca000000008a */
[----:B------:R-:W-:-:S05]  /*15910*/  F2FP.BF16.F32.PACK_AB R138, RZ, R138 ;  /* 0x0000008aff8a723e */ /* 0x000fca00000010ff */
[----:B------:R0:W-:Y:S01]  /*15920*/  @P0 STG.E.U16 desc[UR36][R6.64+0x2c2], R138 ;  /* 0x0002c28a06000986 */ /* 0x0001e2000c101524 */
[----:B------:R-:W-:-:S13]  /*15930*/  ISETP.GT.AND P0, PT, R0, RZ, P6 ;  /* 0x000000ff0000720c */ /* 0x000fda0003704270 */
[----:B0-----:R-:W-:Y:S05]  /*15940*/  @!P0 BRA `(.L_x_577) ;  /* 0x0000000000048947 */ /* 0x001fea0003800000 */
[----:B------:R0:W5:Y:S02]  /*15950*/  LDG.E.LTC128B.U16 R137, desc[UR36][R14.64+0x2d0] ;  /* 0x0002d0240e897981 */ /* 0x000164000c1e1520 */
.L_x_577:
[----:B------:R-:W-:Y:S05]  /*15960*/  BSYNC B1 ;  /* 0x0000000000017941 */ /* 0x000fea0003800000 */
.L_x_576:
        /* <DEDUP_REMOVED lines=10> */
.L_x_579:
[----:B------:R-:W-:Y:S05]  /*15a10*/  BSYNC B1 ;  /* 0x0000000000017941 */ /* 0x000fea0003800000 */
.L_x_578:
        /* <DEDUP_REMOVED lines=9> */
.L_x_581:
[----:B------:R-:W-:Y:S05]  /*15ab0*/  BSYNC B1 ;  /* 0x0000000000017941 */ /* 0x000fea0003800000 */
.L_x_580:
        /* <DEDUP_REMOVED lines=9> */
.L_x_583:
[----:B------:R-:W-:Y:S05]  /*15b50*/  BSYNC B1 ;  /* 0x0000000000017941 */ /* 0x000fea0003800000 */
.L_x_582:
        /* <DEDUP_REMOVED lines=10> */
.L_x_585:
[----:B------:R-:W-:Y:S05]  /*15c00*/  BSYNC B1 ;  /* 0x0000000000017941 */ /* 0x000fea0003800000 */
.L_x_584:
        /* <DEDUP_REMOVED lines=10> */
.L_x_587:
[----:B------:R-:W-:Y:S05]  /*15cb0*/  BSYNC B1 ;  /* 0x0000000000017941 */ /* 0x000fea0003800000 */
.L_x_586:
        /* <DEDUP_REMOVED lines=9> */
.L_x_589:
[----:B------:R-:W-:Y:S05]  /*15d50*/  BSYNC B1 ;  /* 0x0000000000017941 */ /* 0x000fea0003800000 */
.L_x_588:
        /* <DEDUP_REMOVED lines=9> */
.L_x_591:
[----:B------:R-:W-:Y:S05]  /*15df0*/  BSYNC B1 ;  /* 0x0000000000017941 */ /* 0x000fea0003800000 */
.L_x_590:
        /* <DEDUP_REMOVED lines=10> */
.L_x_593:
[----:B------:R-:W-:Y:S05]  /*15ea0*/  BSYNC B1 ;  /* 0x0000000000017941 */ /* 0x000fea0003800000 */
.L_x_592:
[----:B-----5:R-:W-:Y:S01]  /*15eb0*/  IMAD.U32 R139, R137, 0x10000, RZ ;  /* 0x00010000898b7824 */ /* 0x020fe200078e00ff */
[----:B------:R-:W-:Y:S03]  /*15ec0*/  BSSY B1, `(.L_x_594) ;  /* 0x0000009000017945 */ /* 0x000fe60003800000 */
[----:B------:R-:W-:-:S04]  /*15ed0*/  FMUL R139, R139, R16 ;  /* 0x000000108b8b7220 */ /* 0x000fc80000400000 */
[----:B------:R-:W-:-:S05]  /*15ee0*/  FFMA R139, R212, R2, R139 ;  /* 0x00000002d48b7223 */ /* 0x000fca000000008b */
[----:B------:R-:W-:-:S05]  /*15ef0*/  F2FP.BF16.F32.PACK_AB R139, RZ, R139 ;  /* 0x0000008bff8b723e */ /* 0x000fca00000010ff */
[----:B------:R0:W-:Y:S01]  /*15f00*/  @P0 STG.E.U16 desc[UR36][R4.64+0x2f0], R139 ;  /* 0x0002f08b04000986 */ /* 0x0001e2000c101524 */
[----:B------:R-:W-:-:S04]  /*15f10*/  ISETP.GT.AND P0, PT, R3, 0x179, PT ;  /* 0x000001790300780c */ /* 0x000fc80003f04270 */
[----:B------:R-:W-:-:S13]  /*15f20*/  ISETP.GT.AND P5, PT, R0, RZ, P0 ;  /* 0x000000ff0000720c */ /* 0x000fda00007a4270 */
[----:B0-----:R-:W-:Y:S05]  /*15f30*/  @!P5 BRA `(.L_x_595) ;  /* 0x000000000004d947 */ /* 0x001fea0003800000 */
[----:B------:R0:W5:Y:S02]  /*15f40*/  LDG.E.LTC128B.U16 R137, desc[UR36][R14.64+0x2f2] ;  /* 0x0002f2240e897981 */ /* 0x000164000c1e1520 */
.L_x_595:
[----:B------:R-:W-:Y:S05]  /*15f50*/  BSYNC B1 ;  /* 0x0000000000017941 */ /* 0x000fea0003800000 */
.L_x_594:
[----:B-----5:R-:W-:Y:S01]  /*15f60*/  IMAD.U32 R3, R137, 0x10000, RZ ;  /* 0x0001000089037824 */ /* 0x020fe200078e00ff */
[----:B------:R-:W-:Y:S03]  /*15f70*/  BSSY B1, `(.L_x_596) ;  /* 0x0000008000017945 */ /* 0x000fe60003800000 */
[----:B0123--:R-:W-:-:S04]  /*15f80*/  FMUL R14, R3, R16 ;  /* 0x00000010030e7220 */ /* 0x00ffc80000400000 */
[----:B------:R-:W-:-:S05]  /*15f90*/  FFMA R14, R213, R2, R14 ;  /* 0x00000002d50e7223 */ /* 0x000fca000000000e */
[----:B------:R-:W-:-:S05]  /*15fa0*/  F2FP.BF16.F32.PACK_AB R14, RZ, R14 ;  /* 0x0000000eff0e723e */ /* 0x000fca00000010ff */
[----:B------:R0:W-:Y:S01]  /*15fb0*/  @P5 STG.E.U16 desc[UR36][R4.64+0x2f2], R14 ;  /* 0x0002f20e04005986 */ /* 0x0001e2000c101524 */
[----:B------:R-:W-:-:S13]  /*15fc0*/  ISETP.GT.AND P5, PT, R0, 0x8, P1 ;  /* 0x000000080000780c */ /* 0x000fda0000fa4270 */
[----:B0-----:R-:W-:Y:S05]  /*15fd0*/  @!P5 BRA `(.L_x_597) ;  /* 0x000000000004d947 */ /* 0x001fea0003800000 */
[----:B------:R0:W5:Y:S02]  /*15fe0*/  LDG.E.LTC128B.U16 R137, desc[UR36][R12.64+0x2f0] ;  /* 0x0002f0240c897981 */ /* 0x000164000c1e1520 */
.L_x_597:
[----:B------:R-:W-:Y:S05]  /*15ff0*/  BSYNC B1 ;  /* 0x0000000000017941 */ /* 0x000fea0003800000 */
.L_x_596:
[----:B-----5:R-:W-:Y:S01]  /*16000*/  IMAD.U32 R3, R137, 0x10000, RZ ;  /* 0x0001000089037824 */ /* 0x020fe200078e00ff */
[----:B------:R-:W-:Y:S01]  /*16010*/  BSSY B1, `(.L_x_598) ;  /* 0x000000a000017945 */ /* 0x000fe20003800000 */
[----:B------:R-:W-:Y:S02]  /*16020*/  @P5 IMAD.MOV.U32 R4, RZ, RZ, R6 ;  /* 0x000000ffff045224 */ /* 0x000fe400078e0006 */
[----:B------:R-:W-:Y:S01]  /*16030*/  FMUL R3, R3, R16 ;  /* 0x0000001003037220 */ /* 0x000fe20000400000 */
[----:B------:R-:W-:-:S03]  /*16040*/  @P5 IMAD.MOV.U32 R5, RZ, RZ, R7 ;  /* 0x000000ffff055224 */ /* 0x000fc600078e0007 */
[----:B------:R-:W-:-:S05]  /*16050*/  FFMA R3, R214, R2, R3 ;  /* 0x00000002d6037223 */ /* 0x000fca0000000003 */
[----:B------:R-:W-:-:S05]  /*16060*/  F2FP.BF16.F32.PACK_AB R3, RZ, R3 ;  /* 0x00000003ff03723e */ /* 0x000fca00000010ff */
[----:B------:R1:W-:Y:S01]  /*16070*/  @P5 STG.E.U16 desc[UR36][R4.64+0x2f0], R3 ;  /* 0x0002f00304005986 */ /* 0x0003e2000c101524 */
[----:B------:R-:W-:-:S13]  /*16080*/  ISETP.GT.AND P5, PT, R0, 0x8, P0 ;  /* 0x000000080000780c */ /* 0x000fda00007a4270 */
[----:B-1----:R-:W-:Y:S05]  /*16090*/  @!P5 BRA `(.L_x_599) ;  /* 0x000000000004d947 */ /* 0x002fea0003800000 */
[----:B------:R1:W5:Y:S02]  /*160a0*/  LDG.E.LTC128B.U16 R137, desc[UR36][R12.64+0x2f2] ;  /* 0x0002f2240c897981 */ /* 0x000364000c1e1520 */
.L_x_599:
[----:B------:R-:W-:Y:S05]  /*160b0*/  BSYNC B1 ;  /* 0x0000000000017941 */ /* 0x000fea0003800000 */
.L_x_598:
[----:B-----5:R-:W-:Y:S01]  /*160c0*/  IMAD.U32 R3, R137, 0x10000, RZ ;  /* 0x0001000089037824 */ /* 0x020fe200078e00ff */
[----:B------:R-:W-:Y:S03]  /*160d0*/  BSSY B1, `(.L_x_600) ;  /* 0x0000009000017945 */ /* 0x000fe60003800000 */
[----:B------:R-:W-:-:S04]  /*160e0*/  FMUL R4, R3, R16 ;  /* 0x0000001003047220 */ /* 0x000fc80000400000 */
[----:B------:R-:W-:-:S05]  /*160f0*/  FFMA R4, R215, R2, R4 ;  /* 0x00000002d7047223 */ /* 0x000fca0000000004 */
[----:B------:R-:W-:-:S05]  /*16100*/  F2FP.BF16.F32.PACK_AB R4, RZ, R4 ;  /* 0x00000004ff04723e */ /* 0x000fca00000010ff */
[----:B------:R2:W-:Y:S01]  /*16110*/  @P5 STG.E.U16 desc[UR36][R6.64+0x2f2], R4 ;  /* 0x0002f20406005986 */ /* 0x0005e2000c101524 */
[----:B------:R-:W-:-:S04]  /*16120*/  LOP3.LUT P5, RZ, R17, 0x1, RZ, 0xc0, !PT ;  /* 0x0000000111ff7812 */ /* 0x000fc800078ac0ff */
[----:B------:R-:W-:-:S13]  /*16130*/  ISETP.GT.AND P5, PT, R0, 0x80, P5 ;  /* 0x000000800000780c */ /* 0x000fda0002fa4270 */
[----:B--2---:R-:W-:Y:S05]  /*16140*/  @!P5 BRA `(.L_x_601) ;  /* 0x000000000004d947 */ /* 0x004fea0003800000 */
[----:B------:R2:W5:Y:S02]  /*16150*/  LDG.E.LTC128B.U16 R137, desc[UR36][R10.64+0x180] ;  /* 0x000180240a897981 */ /* 0x000564000c1e1520 */
.L_x_601:
[----:B------:R-:W-:Y:S05]  /*16160*/  BSYNC B1 ;  /* 0x0000000000017941 */ /* 0x000fea0003800000 */
.L_x_600:
        /* <DEDUP_REMOVED lines=8> */
[----:B---3--:R-:W-:Y:S05]  /*161f0*/  @!P5 BRA `(.L_x_603) ;  /* 0x000000000004d947 */ /* 0x008fea0003800000 */
[----:B------:R3:W5:Y:S02]  /*16200*/  LDG.E.LTC128B.U16 R137, desc[UR36][R10.64+0x182] ;  /* 0x000182240a897981 */ /* 0x000764000c1e1520 */
.L_x_603:
[----:B------:R-:W-:Y:S05]  /*16210*/  BSYNC B1 ;  /* 0x0000000000017941 */ /* 0x000fea0003800000 */
.L_x_602:
        /* <DEDUP_REMOVED lines=8> */
[----:B0-----:R-:W-:Y:S05]  /*162a0*/  @!P5 BRA `(.L_x_605) ;  /* 0x000000000004d947 */ /* 0x001fea0003800000 */
[----:B------:R0:W5:Y:S02]  /*162b0*/  LDG.E.LTC128B.U16 R137, desc[UR36][R8.64+0x180] ;  /* 0x0001802408897981 */ /* 0x000164000c1e1520 */
.L_x_605:
[----:B------:R-:W-:Y:S05]  /*162c0*/  BSYNC B1 ;  /* 0x0000000000017941 */ /* 0x000fea0003800000 */
.L_x_604:
        /* <DEDUP_REMOVED lines=10> */
.L_x_607:
[----:B------:R-:W-:Y:S05]  /*16370*/  BSYNC B1 ;  /* 0x0000000000017941 */ /* 0x000fea0003800000 */
.L_x_606:
        /* <DEDUP_REMOVED lines=10> */
.L_x_609:
[----:B------:R-:W-:Y:S05]  /*16420*/  BSYNC B1 ;  /* 0x0000000000017941 */ /* 0x000fea0003800000 */
.L_x_608:
        /* <DEDUP_REMOVED lines=10> */
.L_x_611:
[----:B------:R-:W-:Y:S05]  /*164d0*/  BSYNC B1 ;  /* 0x0000000000017941 */ /* 0x000fea0003800000 */
.L_x_610:
        /* <DEDUP_REMOVED lines=10> */
.L_x_613:
[----:B------:R-:W-:Y:S05]  /*16580*/  BSYNC B1 ;  /* 0x0000000000017941 */ /* 0x000fea0003800000 */
.L_x_612:
        /* <DEDUP_REMOVED lines=10> */
.L_x_615:
[----:B------:R-:W-:Y:S05]  /*16630*/  BSYNC B1 ;  /* 0x0000000000017941 */ /* 0x000fea0003800000 */
.L_x_614:
        /* <DEDUP_REMOVED lines=10> */
.L_x_617:
[----:B------:R-:W-:Y:S05]  /*166e0*/  BSYNC B1 ;  /* 0x0000000000017941 */ /* 0x000fea0003800000 */
.L_x_616:
        /* <DEDUP_REMOVED lines=10> */
.L_x_619:
[----:B------:R-:W-:Y:S05]  /*16790*/  BSYNC B1 ;  /* 0x0000000000017941 */ /* 0x000fea0003800000 */
.L_x_618:
        /* <DEDUP_REMOVED lines=10> */
.L_x_621:
[----:B------:R-:W-:Y:S05]  /*16840*/  BSYNC B1 ;  /* 0x0000000000017941 */ /* 0x000fea0003800000 */
.L_x_620:
        /* <DEDUP_REMOVED lines=10> */
.L_x_623:
[----:B------:R-:W-:Y:S05]  /*168f0*/  BSYNC B1 ;  /* 0x0000000000017941 */ /* 0x000fea0003800000 */
.L_x_622:
        /* <DEDUP_REMOVED lines=10> */
.L_x_625:
[----:B------:R-:W-:Y:S05]  /*169a0*/  BSYNC B1 ;  /* 0x0000000000017941 */ /* 0x000fea0003800000 */
.L_x_624:
        /* <DEDUP_REMOVED lines=10> */
.L_x_627:
[----:B------:R-:W-:Y:S05]  /*16a50*/  BSYNC B1 ;  /* 0x0000000000017941 */ /* 0x000fea0003800000 */
.L_x_626:
        /* <DEDUP_REMOVED lines=10> */
.L_x_629:
[----:B------:R-:W-:Y:S05]  /*16b00*/  BSYNC B1 ;  /* 0x0000000000017941 */ /* 0x000fea0003800000 */
.L_x_628:
        /* <DEDUP_REMOVED lines=10> */
.L_x_631:
[----:B------:R-:W-:Y:S05]  /*16bb0*/  BSYNC B1 ;  /* 0x0000000000017941 */ /* 0x000fea0003800000 */
.L_x_630:
        /* <DEDUP_REMOVED lines=10> */
.L_x_633:
[----:B------:R-:W-:Y:S05]  /*16c60*/  BSYNC B1 ;  /* 0x0000000000017941 */ /* 0x000fea0003800000 */
.L_x_632:
        /* <DEDUP_REMOVED lines=10> */
.L_x_635:
[----:B------:R-:W-:Y:S05]  /*16d10*/  BSYNC B1 ;  /* 0x0000000000017941 */ /* 0x000fea0003800000 */
.L_x_634:
        /* <DEDUP_REMOVED lines=10> */
.L_x_637:
[----:B------:R-:W-:Y:S05]  /*16dc0*/  BSYNC B1 ;  /* 0x0000000000017941 */ /* 0x000fea0003800000 */
.L_x_636:
        /* <DEDUP_REMOVED lines=10> */
.L_x_639:
[----:B------:R-:W-:Y:S05]  /*16e70*/  BSYNC B1 ;  /* 0x0000000000017941 */ /* 0x000fea0003800000 */
.L_x_638:
        /* <DEDUP_REMOVED lines=10> */
.L_x_641:
[----:B------:R-:W-:Y:S05]  /*16f20*/  BSYNC B1 ;  /* 0x0000000000017941 */ /* 0x000fea0003800000 */
.L_x_640:
        /* <DEDUP_REMOVED lines=10> */
.L_x_643:
[----:B------:R-:W-:Y:S05]  /*16fd0*/  BSYNC B1 ;  /* 0x0000000000017941 */ /* 0x000fea0003800000 */
.L_x_642:
        /* <DEDUP_REMOVED lines=10> */
.L_x_645:
[----:B------:R-:W-:Y:S05]  /*17080*/  BSYNC B1 ;  /* 0x0000000000017941 */ /* 0x000fea0003800000 */
.L_x_644:
        /* <DEDUP_REMOVED lines=10> */
.L_x_647:
[----:B------:R-:W-:Y:S05]  /*17130*/  BSYNC B1 ;  /* 0x0000000000017941 */ /* 0x000fea0003800000 */
.L_x_646:
        /* <DEDUP_REMOVED lines=10> */
.L_x_649:
[----:B------:R-:W-:Y:S05]  /*171e0*/  BSYNC B1 ;  /* 0x0000000000017941 */ /* 0x000fea0003800000 */
.L_x_648:
        /* <DEDUP_REMOVED lines=10> */
.L_x_651:
[----:B------:R-:W-:Y:S05]  /*17290*/  BSYNC B1 ;  /* 0x0000000000017941 */ /* 0x000fea0003800000 */
.L_x_650:
        /* <DEDUP_REMOVED lines=10> */
.L_x_653:
[----:B------:R-:W-:Y:S05]  /*17340*/  BSYNC B1 ;  /* 0x0000000000017941 */ /* 0x000fea0003800000 */
.L_x_652:
        /* <DEDUP_REMOVED lines=10> */
.L_x_655:
[----:B------:R-:W-:Y:S05]  /*173f0*/  BSYNC B1 ;  /* 0x0000000000017941 */ /* 0x000fea0003800000 */
.L_x_654:
        /* <DEDUP_REMOVED lines=10> */
.L_x_657:
[----:B------:R-:W-:Y:S05]  /*174a0*/  BSYNC B1 ;  /* 0x0000000000017941 */ /* 0x000fea0003800000 */
.L_x_656:
        /* <DEDUP_REMOVED lines=10> */
.L_x_659:
[----:B------:R-:W-:Y:S05]  /*17550*/  BSYNC B1 ;  /* 0x0000000000017941 */ /* 0x000fea0003800000 */
.L_x_658:
        /* <DEDUP_REMOVED lines=10> */
.L_x_661:
[----:B------:R-:W-:Y:S05]  /*17600*/  BSYNC B1 ;  /* 0x0000000000017941 */ /* 0x000fea0003800000 */
.L_x_660:
        /* <DEDUP_REMOVED lines=10> */
.L_x_663:
[----:B------:R-:W-:Y:S05]  /*176b0*/  BSYNC B1 ;  /* 0x0000000000017941 */ /* 0x000fea0003800000 */
.L_x_662:
[----:B-----5:R-:W-:Y:S01]  /*176c0*/  IMAD.U32 R3, R137, 0x10000, RZ ;  /* 0x0001000089037824 */ /* 0x020fe200078e00ff */
[----:B------:R-:W-:Y:S03]  /*176d0*/  BSSY B1, `(.L_x_664) ;  /* 0x0000009000017945 */ /* 0x000fe60003800000 */
[----:B------:R-:W-:-:S04]  /*176e0*/  FMUL R4, R3, R16 ;  /* 0x0000001003047220 */ /* 0x000fc80000400000 */
[----:B------:R-:W-:-:S05]  /*176f0*/  FFMA R4, R55, R2, R4 ;  /* 0x0000000237047223 */ /* 0x000fca0000000004 */
[----:B------:R-:W-:-:S05]  /*17700*/  F2FP.BF16.F32.PACK_AB R4, RZ, R4 ;  /* 0x00000004ff04723e */ /* 0x000fca00000010ff */
[----:B------:R0:W-:Y:S01]  /*17710*/  @P5 STG.E.U16 desc[UR36][R20.64+0x1f2], R4 ;  /* 0x0001f20414005986 */ /* 0x0001e2000c101524 */
[----:B------:R-:W-:-:S04]  /*17720*/  ISETP.NE.AND P5, PT, R23, RZ, PT ;  /* 0x000000ff1700720c */ /* 0x000fc80003fa5270 */
[----:B------:R-:W-:-:S13]  /*17730*/  ISETP.GT.AND P5, PT, R0, 0x80, P5 ;  /* 0x000000800000780c */ /* 0x000fda0002fa4270 */
[----:B0-----:R-:W-:Y:S05]  /*17740*/  @!P5 BRA `(.L_x_665) ;  /* 0x000000000004d947 */ /* 0x001fea0003800000 */
[----:B------:R0:W5:Y:S02]  /*17750*/  LDG.E.LTC128B.U16 R137, desc[UR36][R10.64+0x200] ;  /* 0x000200240a897981 */ /* 0x000164000c1e1520 */
.L_x_665:
[----:B------:R-:W-:Y:S05]  /*17760*/  BSYNC B1 ;  /* 0x0000000000017941 */ /* 0x000fea0003800000 */
.L_x_664:
        /* <DEDUP_REMOVED lines=10> */
.L_x_667:
[----:B------:R-:W-:Y:S05]  /*17810*/  BSYNC B1 ;  /* 0x0000000000017941 */ /* 0x000fea0003800000 */
.L_x_666:
        /* <DEDUP_REMOVED lines=10> */
.L_x_669:
[----:B------:R-:W-:Y:S05]  /*178c0*/  BSYNC B1 ;  /* 0x0000000000017941 */ /* 0x000fea0003800000 */
.L_x_668:
        /* <DEDUP_REMOVED lines=10> */
.L_x_671:
[----:B------:R-:W-:Y:S05]  /*17970*/  BSYNC B1 ;  /* 0x0000000000017941 */ /* 0x000fea0003800000 */
.L_x_670:
        /* <DEDUP_REMOVED lines=10> */
.L_x_673:
[----:B------:R-:W-:Y:S05]  /*17a20*/  BSYNC B1 ;  /* 0x0000000000017941 */ /* 0x000fea0003800000 */
.L_x_672:
        /* <DEDUP_REMOVED lines=10> */
.L_x_675:
[----:B------:R-:W-:Y:S05]  /*17ad0*/  BSYNC B1 ;  /* 0x0000000000017941 */ /* 0x000fea0003800000 */
.L_x_674:
        /* <DEDUP_REMOVED lines=10> */
.L_x_677:
[----:B------:R-:W-:Y:S05]  /*17b80*/  BSYNC B1 ;  /* 0x0000000000017941 */ /* 0x000fea0003800000 */
.L_x_676:
        /* <DEDUP_REMOVED lines=10> */
.L_x_679:
[----:B------:R-:W-:Y:S05]  /*17c30*/  BSYNC B1 ;  /* 0x0000000000017941 */ /* 0x000fea0003800000 */
.L_x_678:
        /* <DEDUP_REMOVED lines=10> */
.L_x_681:
[----:B------:R-:W-:Y:S05]  /*17ce0*/  BSYNC B1 ;  /* 0x0000000000017941 */ /* 0x000fea0003800000 */
.L_x_680:
        /* <DEDUP_REMOVED lines=10> */
.L_x_683:
[----:B------:R-:W-:Y:S05]  /*17d90*/  BSYNC B1 ;  /* 0x0000000000017941 */ /* 0x000fea0003800000 */
.L_x_682:
        /* <DEDUP_REMOVED lines=10> */
.L_x_685:
[----:B------:R-:W-:Y:S05]  /*17e40*/  BSYNC B1 ;  /* 0x0000000000017941 */ /* 0x000fea0003800000 */
.L_x_684:
        /* <DEDUP_REMOVED lines=10> */
.L_x_687:
[----:B------:R-:W-:Y:S05]  /*17ef0*/  BSYNC B1 ;  /* 0x0000000000017941 */ /* 0x000fea0003800000 */
.L_x_686:
        /* <DEDUP_REMOVED lines=10> */
.L_x_689:
[----:B------:R-:W-:Y:S05]  /*17fa0*/  BSYNC B1 ;  /* 0x0000000000017941 */ /* 0x000fea0003800000 */
.L_x_688:
        /* <DEDUP_REMOVED lines=10> */
.L_x_691:
[----:B------:R-:W-:Y:S05]  /*18050*/  BSYNC B1 ;  /* 0x0000000000017941 */ /* 0x000fea0003800000 */
.L_x_690:
        /* <DEDUP_REMOVED lines=10> */
.L_x_693:
[----:B------:R-:W-:Y:S05]  /*18100*/  BSYNC B1 ;  /* 0x0000000000017941 */ /* 0x000fea0003800000 */
.L_x_692:
        /* <DEDUP_REMOVED lines=10> */
.L_x_695:
[----:B------:R-:W-:Y:S05]  /*181b0*/  BSYNC B1 ;  /* 0x0000000000017941 */ /* 0x000fea0003800000 */
.L_x_694:
        /* <DEDUP_REMOVED lines=10> */
.L_x_697:
[----:B------:R-:W-:Y:S05]  /*18260*/  BSYNC B1 ;  /* 0x0000000000017941 */ /* 0x000fea0003800000 */
.L_x_696:
        /* <DEDUP_REMOVED lines=10> */
.L_x_699:
[----:B------:R-:W-:Y:S05]  /*18310*/  BSYNC B1 ;  /* 0x0000000000017941 */ /* 0x000fea0003800000 */
.L_x_698:
        /* <DEDUP_REMOVED lines=10> */
.L_x_701:
[----:B------:R-:W-:Y:S05]  /*183c0*/  BSYNC B1 ;  /* 0x0000000000017941 */ /* 0x000fea0003800000 */
.L_x_700:
        /* <DEDUP_REMOVED lines=10> */
.L_x_703:
[----:B------:R-:W-:Y:S05]  /*18470*/  BSYNC B1 ;  /* 0x0000000000017941 */ /* 0x000fea0003800000 */
.L_x_702:
        /* <DEDUP_REMOVED lines=10> */
.L_x_705:
[----:B------:R-:W-:Y:S05]  /*18520*/  BSYNC B1 ;  /* 0x0000000000017941 */ /* 0x000fea0003800000 */
.L_x_704:
        /* <DEDUP_REMOVED lines=10> */
.L_x_707:
[----:B------:R-:W-:Y:S05]  /*185d0*/  BSYNC B1 ;  /* 0x0000000000017941 */ /* 0x000fea0003800000 */
.L_x_706:
        /* <DEDUP_REMOVED lines=10> */
.L_x_709:
[----:B------:R-:W-:Y:S05]  /*18680*/  BSYNC B1 ;  /* 0x0000000000017941 */ /* 0x000fea0003800000 */
.L_x_708:
        /* <DEDUP_REMOVED lines=10> */
.L_x_711:
[----:B------:R-:W-:Y:S05]  /*18730*/  BSYNC B1 ;  /* 0x0000000000017941 */ /* 0x000fea0003800000 */
.L_x_710:
        /* <DEDUP_REMOVED lines=10> */
.L_x_713:
[----:B------:R-:W-:Y:S05]  /*187e0*/  BSYNC B1 ;  /* 0x0000000000017941 */ /* 0x000fea0003800000 */
.L_x_712:
        /* <DEDUP_REMOVED lines=10> */
.L_x_715:
[----:B------:R-:W-:Y:S05]  /*18890*/  BSYNC B1 ;  /* 0x0000000000017941 */ /* 0x000fea0003800000 */
.L_x_714:
        /* <DEDUP_REMOVED lines=10> */
.L_x_717:
[----:B------:R-:W-:Y:S05]  /*18940*/  BSYNC B1 ;  /* 0x0000000000017941 */ /* 0x000fea0003800000 */
.L_x_716:
        /* <DEDUP_REMOVED lines=10> */
.L_x_719:
[----:B------:R-:W-:Y:S05]  /*189f0*/  BSYNC B1 ;  /* 0x0000000000017941 */ /* 0x000fea0003800000 */
.L_x_718:
        /* <DEDUP_REMOVED lines=10> */
.L_x_721:
[----:B------:R-:W-:Y:S05]  /*18aa0*/  BSYNC B1 ;  /* 0x0000000000017941 */ /* 0x000fea0003800000 */
.L_x_720:
        /* <DEDUP_REMOVED lines=10> */
.L_x_723:
[----:B------:R-:W-:Y:S05]  /*18b50*/  BSYNC B1 ;  /* 0x0000000000017941 */ /* 0x000fea0003800000 */
.L_x_722:
        /* <DEDUP_REMOVED lines=10> */
.L_x_725:
[----:B------:R-:W-:Y:S05]  /*18c00*/  BSYNC B1 ;  /* 0x0000000000017941 */ /* 0x000fea0003800000 */
.L_x_724:
        /* <DEDUP_REMOVED lines=10> */
.L_x_727:
[----:B------:R-:W-:Y:S05]  /*18cb0*/  BSYNC B1 ;  /* 0x0000000000017941 */ /* 0x000fea0003800000 */
.L_x_726:
        /* <DEDUP_REMOVED lines=10> */
.L_x_729:
[----:B------:R-:W-:Y:S05]  /*18d60*/  BSYNC B1 ;  /* 0x0000000000017941 */ /* 0x000fea0003800000 */
.L_x_728:
        /* <DEDUP_REMOVED lines=10> */
.L_x_731:
[----:B------:R-:W-:Y:S05]  /*18e10*/  BSYNC B1 ;  /* 0x0000000000017941 */ /* 0x000fea0003800000 */
.L_x_730:
        /* <DEDUP_REMOVED lines=10> */
.L_x_733:
[----:B------:R-:W-:Y:S05]  /*18ec0*/  BSYNC B1 ;  /* 0x0000000000017941 */ /* 0x000fea0003800000 */
.L_x_732:
        /* <DEDUP_REMOVED lines=10> */
.L_x_735:
[----:B------:R-:W-:Y:S05]  /*18f70*/  BSYNC B1 ;  /* 0x0000000000017941 */ /* 0x000fea0003800000 */
.L_x_734:
        /* <DEDUP_REMOVED lines=10> */
.L_x_737:
[----:B------:R-:W-:Y:S05]  /*19020*/  BSYNC B1 ;  /* 0x0000000000017941 */ /* 0x000fea0003800000 */
.L_x_736:
        /* <DEDUP_REMOVED lines=10> */
.L_x_739:
[----:B------:R-:W-:Y:S05]  /*190d0*/  BSYNC B1 ;  /* 0x0000000000017941 */ /* 0x000fea0003800000 */
.L_x_738:
        /* <DEDUP_REMOVED lines=10> */
.L_x_741:
[----:B------:R-:W-:Y:S05]  /*19180*/  BSYNC B1 ;  /* 0x0000000000017941 */ /* 0x000fea0003800000 */
.L_x_740:
        /* <DEDUP_REMOVED lines=10> */
.L_x_743:
[----:B------:R-:W-:Y:S05]  /*19230*/  BSYNC B1 ;  /* 0x0000000000017941 */ /* 0x000fea0003800000 */
.L_x_742:
        /* <DEDUP_REMOVED lines=10> */
.L_x_745:
[----:B------:R-:W-:Y:S05]  /*192e0*/  BSYNC B1 ;  /* 0x0000000000017941 */ /* 0x000fea0003800000 */
.L_x_744:
        /* <DEDUP_REMOVED lines=10> */
.L_x_747:
[----:B------:R-:W-:Y:S05]  /*19390*/  BSYNC B1 ;  /* 0x0000000000017941 */ /* 0x000fea0003800000 */
.L_x_746:
        /* <DEDUP_REMOVED lines=10> */
.L_x_749:
[----:B------:R-:W-:Y:S05]  /*19440*/  BSYNC B1 ;  /* 0x0000000000017941 */ /* 0x000fea0003800000 */
.L_x_748:
        /* <DEDUP_REMOVED lines=10> */
.L_x_751:
[----:B------:R-:W-:Y:S05]  /*194f0*/  BSYNC B1 ;  /* 0x0000000000017941 */ /* 0x000fea0003800000 */
.L_x_750:
        /* <DEDUP_REMOVED lines=10> */
.L_x_753:
[----:B------:R-:W-:Y:S05]  /*195a0*/  BSYNC B1 ;  /* 0x0000000000017941 */ /* 0x000fea0003800000 */
.L_x_752:
        /* <DEDUP_REMOVED lines=10> */
.L_x_755:
[----:B------:R-:W-:Y:S05]  /*19650*/  BSYNC B1 ;  /* 0x0000000000017941 */ /* 0x000fea0003800000 */
.L_x_754:
        /* <DEDUP_REMOVED lines=10> */
.L_x_757:
[----:B------:R-:W-:Y:S05]  /*19700*/  BSYNC B1 ;  /* 0x0000000000017941 */ /* 0x000fea0003800000 */
.L_x_756:
        /* <DEDUP_REMOVED lines=10> */
.L_x_759:
[----:B------:R-:W-:Y:S05]  /*197b0*/  BSYNC B1 ;  /* 0x0000000000017941 */ /* 0x000fea0003800000 */
.L_x_758:
        /* <DEDUP_REMOVED lines=10> */
.L_x_761:
[----:B------:R-:W-:Y:S05]  /*19860*/  BSYNC B1 ;  /* 0x0000000000017941 */ /* 0x000fea0003800000 */
.L_x_760:
        /* <DEDUP_REMOVED lines=10> */
.L_x_763:
[----:B------:R-:W-:Y:S05]  /*19910*/  BSYNC B1 ;  /* 0x0000000000017941 */ /* 0x000fea0003800000 */
.L_x_762:
        /* <DEDUP_REMOVED lines=10> */
.L_x_765:
[----:B------:R-:W-:Y:S05]  /*199c0*/  BSYNC B1 ;  /* 0x0000000000017941 */ /* 0x000fea0003800000 */
.L_x_764:
        /* <DEDUP_REMOVED lines=10> */
.L_x_767:
[----:B------:R-:W-:Y:S05]  /*19a70*/  BSYNC B1 ;  /* 0x0000000000017941 */ /* 0x000fea0003800000 */
.L_x_766:
        /* <DEDUP_REMOVED lines=9> */
.L_x_769:
[----:B------:R-:W-:Y:S05]  /*19b10*/  BSYNC B1 ;  /* 0x0000000000017941 */ /* 0x000fea0003800000 */
.L_x_768:
        /* <DEDUP_REMOVED lines=9> */
.L_x_771:
[----:B------:R-:W-:Y:S05]  /*19bb0*/  BSYNC B1 ;  /* 0x0000000000017941 */ /* 0x000fea0003800000 */
.L_x_770:
        /* <DEDUP_REMOVED lines=9> */
.L_x_773:
[----:B------:R-:W-:Y:S05]  /*19c50*/  BSYNC B1 ;  /* 0x0000000000017941 */ /* 0x000fea0003800000 */
.L_x_772:
        /* <DEDUP_REMOVED lines=9> */
.L_x_775:
[----:B------:R-:W-:Y:S05]  /*19cf0*/  BSYNC B1 ;  /* 0x0000000000017941 */ /* 0x000fea0003800000 */
.L_x_774:
        /* <DEDUP_REMOVED lines=9> */
.L_x_777:
[----:B------:R-:W-:Y:S05]  /*19d90*/  BSYNC B1 ;  /* 0x0000000000017941 */ /* 0x000fea0003800000 */
.L_x_776:
        /* <DEDUP_REMOVED lines=9> */
.L_x_779:
[----:B------:R-:W-:Y:S05]  /*19e30*/  BSYNC B1 ;  /* 0x0000000000017941 */ /* 0x000fea0003800000 */
.L_x_778:
        /* <DEDUP_REMOVED lines=9> */
.L_x_781:
[----:B------:R-:W-:Y:S05]  /*19ed0*/  BSYNC B1 ;  /* 0x0000000000017941 */ /* 0x000fea0003800000 */
.L_x_780:
        /* <DEDUP_REMOVED lines=9> */
.L_x_783:
[----:B------:R-:W-:Y:S05]  /*19f70*/  BSYNC B1 ;  /* 0x0000000000017941 */ /* 0x000fea0003800000 */
.L_x_782:
        /* <DEDUP_REMOVED lines=9> */
.L_x_785:
[----:B------:R-:W-:Y:S05]  /*1a010*/  BSYNC B1 ;  /* 0x0000000000017941 */ /* 0x000fea0003800000 */
.L_x_784:
        /* <DEDUP_REMOVED lines=9> */
.L_x_787:
[----:B------:R-:W-:Y:S05]  /*1a0b0*/  BSYNC B1 ;  /* 0x0000000000017941 */ /* 0x000fea0003800000 */
.L_x_786:
        /* <DEDUP_REMOVED lines=9> */
.L_x_789:
[----:B------:R-:W-:Y:S05]  /*1a150*/  BSYNC B1 ;  /* 0x0000000000017941 */ /* 0x000fea0003800000 */
.L_x_788:
        /* <DEDUP_REMOVED lines=9> */
.L_x_791:
[----:B------:R-:W-:Y:S05]  /*1a1f0*/  BSYNC B1 ;  /* 0x0000000000017941 */ /* 0x000fea0003800000 */
.L_x_790:
[----:B------:R-:W-:Y:S05]  /*1a200*/  @!P0 BRA `(.L_x_792) ;  /* 0x0000007c00708947 */ /* 0x000fea0003800000 */
[----:B-----5:R-:W-:-:S04]  /*1a210*/  IMAD.U32 R137, R137, 0x10000, RZ ;  /* 0x0001000089897824 */ /* 0x020fc800078e00ff */
[----:B------:R-:W-:-:S04]  /*1a220*/  FMUL R0, R137, R16 ;  /* 0x0000001089007220 */ /* 0x000fc80000400000 */
[----:B------:R-:W-:-:S05]  /*1a230*/  FFMA R0, R119, R2, R0 ;  /* 0x0000000277007223 */ /* 0x000fca0000000000 */
[----:B------:R-:W-:-:S05]  /*1a240*/  F2FP.BF16.F32.PACK_AB R0, RZ, R0 ;  /* 0x00000000ff00723e */ /* 0x000fca00000010ff */
[----:B------:R0:W-:Y:S01]  /*1a250*/  STG.E.U16 desc[UR36][R20.64+0x2f2], R0 ;  /* 0x0002f20014007986 */ /* 0x0001e2000c101524 */
[----:B------:R-:W-:Y:S05]  /*1a260*/  BRA `(.L_x_792) ;  /* 0x0000007c00587947 */ /* 0x000fea0003800000 */
.L_x_29:
[----:B------:R-:W2:Y:S01]  /*1a270*/  LDL.LU R8, [R1+0x18c] ;  /* 0x00018c0001087983 */ /* 0x000ea20000300800 */
[----:B------:R-:W-:-:S03]  /*1a280*/  ULDC.64 UR4, c[0x0][0x5c0] ;  /* 0x0001700000047ab9 */ /* 0x000fc60000000a00 */
[----:B------:R-:W3:Y:S04]  /*1a290*/  LDL.LU R10, [R1+0x1f8] ;  /* 0x0001f800010a7983 */ /* 0x000ee80000300800 */
[----:B------:R-:W4:Y:S04]  /*1a2a0*/  LDL.LU R11, [R1+0x1fc] ;  /* 0x0001fc00010b7983 */ /* 0x000f280000300800 */
[----:B------:R-:W5:Y:S04]  /*1a2b0*/  LDL.LU R12, [R1+0x200] ;  /* 0x00020000010c7983 */ /* 0x000f680000300800 */
[----:B0-----:R-:W4:Y:S04]  /*1a2c0*/  LDL.LU R235, [R1+0x2a8] ;  /* 0x0002a80001eb7983 */ /* 0x001f280000300800 */
[----:B------:R-:W4:Y:S04]  /*1a2d0*/  LDL.LU R234, [R1+0x2ac] ;  /* 0x0002ac0001ea7983 */ /* 0x000f280000300800 */
        /* <DEDUP_REMOVED lines=11> */
[----:B------:R-:W4:Y:S01]  /*1a390*/  LDL.LU R222, [R1+0x2dc] ;  /* 0x0002dc0001de7983 */ /* 0x000f220000300800 */
[----:B------:R-:W-:-:S03]  /*1a3a0*/  LEA R4, P0, R6, UR4, 0x1 ;  /* 0x0000000406047c11 */ /* 0x000fc6000f8008ff */
[----:B------:R-:W4:Y:S04]  /*1a3b0*/  LDL.LU R221, [R1+0x2e0] ;  /* 0x0002e00001dd7983 */ /* 0x000f280000300800 */
[----:B------:R-:W4:Y:S04]  /*1a3c0*/  LDL.LU R220, [R1+0x2e4] ;  /* 0x0002e40001dc7983 */ /* 0x000f280000300800 */
[----:B------:R-:W4:Y:S04]  /*1a3d0*/  LDL.LU R219, [R1+0x2e8] ;  /* 0x0002e80001db7983 */ /* 0x000f280000300800 */
[----:B------:R-:W4:Y:S01]  /*1a3e0*/  LDL.LU R218, [R1+0x2ec] ;  /* 0x0002ec0001da7983 */ /* 0x000f220000300800 */
[----:B------:R-:W-:-:S03]  /*1a3f0*/  LEA.HI.X R5, R6, UR5, R14, 0x1, P0 ;  /* 0x0000000506057c11 */ /* 0x000fc600080f0c0e */
[----:B------:R-:W4:Y:S04]  /*1a400*/  LDL.LU R217, [R1+0x2f0] ;  /* 0x0002f00001d97983 */ /* 0x000f280000300800 */
[----:B------:R-:W4:Y:S04]  /*1a410*/  LDL.LU R216, [R1+0x2f4] ;  /* 0x0002f40001d87983 */ /* 0x000f280000300800 */
[----:B------:R-:W4:Y:S04]  /*1a420*/  LDL.LU R23, [R1+0x2f8] ;  /* 0x0002f80001177983 */ /* 0x000f280000300800 */
[----:B------:R-:W4:Y:S04]  /*1a430*/  LDL.LU R13, [R1+0x2fc] ;  /* 0x0002fc00010d7983 */ /* 0x000f280000300800 */
[----:B------:R-:W2:Y:S04]  /*1a440*/  LDL.LU R6, [R1+0x180] ;  /* 0x0001800001067983 */ /* 0x000ea80000300800 */
[----:B------:R-:W3:Y:S01]  /*1a450*/  LDL.LU R7, [R1+0x188] ;  /* 0x0001880001077983 */ /* 0x000ee20000300800 */
[----:B--2---:R-:W-:-:S05]  /*1a460*/  FMUL R6, R6, R2 ;  /* 0x0000000206067220 */ /* 0x004fca0000400000 */
[----:B------:R-:W-:-:S05]  /*1a470*/  F2FP.BF16.F32.PACK_AB R6, RZ, R6 ;  /* 0x00000006ff06723e */ /* 0x000fca00000010ff */
[----:B------:R0:W-:Y:S04]  /*1a480*/  @P1 STG.E.U16 desc[UR36][R4.64], R6 ;  /* 0x0000000604001986 */ /* 0x0001e8000c101524 */
[----:B0-----:R-:W2:Y:S01]  /*1a490*/  LDL.LU R6, [R1+0x184] ;  /* 0x0001840001067983 */ /* 0x001ea20000300800 */
[----:B------:R-:W-:Y:S01]  /*1a4a0*/  ISETP.GT.AND P3, PT, R3, 0x1, PT ;  /* 0x000000010300780c */ /* 0x000fe20003f64270 */
[-C--:B---3--:R-:W-:Y:S01]  /*1a4b0*/  FMUL R7, R7, R2.reuse ;  /* 0x0000000207077220 */ /* 0x088fe20000400000 */
[----:B------:R-:W-:Y:S01]  /*1a4c0*/  USHF.L.U32 UR5, UR8, 0x4, URZ ;  /* 0x0000000408057899 */ /* 0x000fe2000800063f */
[C---:B------:R-:W-:Y:S01]  /*1a4d0*/  ISETP.GT.AND P2, PT, R0.reuse, 0x8, P5 ;  /* 0x000000080000780c */ /* 0x040fe20002f44270 */
[----:B------:R-:W-:Y:S01]  /*1a4e0*/  USHF.L.U64.HI UR4, UR8, 0x4, UR9 ;  /* 0x0000000408047899 */ /* 0x000fe20008010209 */
[----:B------:R-:W-:Y:S01]  /*1a4f0*/  ISETP.GT.AND P0, PT, R0, RZ, P3 ;  /* 0x000000ff0000720c */ /* 0x000fe20001f04270 */
[----:B------:R-:W-:Y:S01]  /*1a500*/  FMUL R8, R8, R2 ;  /* 0x0000000208087220 */ /* 0x000fe20000400000 */
[----:B------:R-:W-:-:S04]  /*1a510*/  F2FP.BF16.F32.PACK_AB R7, RZ, R7 ;  /* 0x00000007ff07723e */ /* 0x000fc800000010ff */
[----:B------:R-:W-:Y:S02]  /*1a520*/  PRMT R9, R7, 0x7610, R9 ;  /* 0x0000761007097816 */ /* 0x000fe40000000009 */
[----:B------:R-:W-:Y:S01]  /*1a530*/  F2FP.BF16.F32.PACK_AB R8, RZ, R8 ;  /* 0x00000008ff08723e */ /* 0x000fe200000010ff */
[----:B--2---:R-:W-:-:S05]  /*1a540*/  FMUL R6, R6, R2 ;  /* 0x0000000206067220 */ /* 0x004fca0000400000 */
[----:B------:R-:W-:-:S05]  /*1a550*/  F2FP.BF16.F32.PACK_AB R6, RZ, R6 ;  /* 0x00000006ff06723e */ /* 0x000fca00000010ff */
[----:B------:R0:W-:Y:S01]  /*1a560*/  @P0 STG.E.U16 desc[UR36][R4.64+0x2], R6 ;  /* 0x0000020604000986 */ /* 0x0001e2000c101524 */
[----:B------:R-:W-:Y:S02]  /*1a570*/  ISETP.GT.AND P0, PT, R0, 0x8, P3 ;  /* 0x000000080000780c */ /* 0x000fe40001f04270 */
[----:B0-----:R-:W-:-:S04]  /*1a580*/  IADD3 R6, P1, R4, UR5, RZ ;  /* 0x0000000504067c10 */ /* 0x001fc8000ff3e0ff */
[----:B------:R-:W-:-:S05]  /*1a590*/  IADD3.X R7, R5, UR4, RZ, P1, !PT ;  /* 0x0000000405077c10 */ /* 0x000fca0008ffe4ff */
[----:B------:R0:W-:Y:S04]  /*1a5a0*/  @P2 STG.E.U16 desc[UR36][R6.64], R9 ;  /* 0x0000000906002986 */ /* 0x0001e8000c101524 */
[----:B------:R1:W-:Y:S04]  /*1a5b0*/  @P0 STG.E.U16 desc[UR36][R6.64+0x2], R8 ;  /* 0x0000020806000986 */ /* 0x0003e8000c101524 */
[----:B0-----:R-:W2:Y:S04]  /*1a5c0*/  LDL.LU R9, [R1+0x1f4] ;  /* 0x0001f40001097983 */ /* 0x001ea80000300800 */
[----:B-1----:R-:W3:Y:S01]  /*1a5d0*/  LDL.LU R8, [R1+0x190] ;  /* 0x0001900001087983 */ /* 0x002ee20000300800 */
[----:B------:R-:W-:-:S04]  /*1a5e0*/  ISETP.GT.AND P4, PT, R3, 0x8, PT ;  /* 0x000000080300780c */ /* 0x000fc80003f84270 */
[----:B------:R-:W-:Y:S01]  /*1a5f0*/  ISETP.GT.AND P0, PT, R0, RZ, P4 ;  /* 0x000000ff0000720c */ /* 0x000fe20002704270 */
[----:B---3--:R-:W-:-:S05]  /*1a600*/  FMUL R8, R8, R2 ;  /* 0x0000000208087220 */ /* 0x008fca0000400000 */
[----:B------:R-:W-:-:S07]  /*1a610*/  F2FP.BF16.F32.PACK_AB R8, RZ, R8 ;  /* 0x00000008ff08723e */ /* 0x000fce00000010ff */
[----:B------:R0:W-:Y:S04]  /*1a620*/  @P0 STG.E.U16 desc[UR36][R4.64+0x10], R8 ;  /* 0x0000100804000986 */ /* 0x0001e8000c101524 */
[----:B0-----:R-:W3:Y:S01]  /*1a630*/  LDL.LU R8, [R1+0x194] ;  /* 0x0001940001087983 */ /* 0x001ee20000300800 */
[----:B------:R-:W-:-:S04]  /*1a640*/  ISETP.GT.AND P3, PT, R3, 0x9, PT ;  /* 0x000000090300780c */ /* 0x000fc80003f64270 */
[----:B------:R-:W-:Y:S01]  /*1a650*/  ISETP.GT.AND P0, PT, R0, RZ, P3 ;  /* 0x000000ff0000720c */ /* 0x000fe20001f04270 */
[----:B---3--:R-:W-:-:S05]  /*1a660*/  FMUL R8, R8, R2 ;  /* 0x0000000208087220 */ /* 0x008fca0000400000 */
[----:B------:R-:W-:-:S07]  /*1a670*/  F2FP.BF16.F32.PACK_AB R8, RZ, R8 ;  /* 0x00000008ff08723e */ /* 0x000fce00000010ff */
[----:B------:R0:W-:Y:S04]  /*1a680*/  @P0 STG.E.U16 desc[UR36][R4.64+0x12], R8 ;  /* 0x0000120804000986 */ /* 0x0001e8000c101524 */
[----:B0-----:R-:W3:Y:S01]  /*1a690*/  LDL.LU R8, [R1+0x198] ;  /* 0x0001980001087983 */ /* 0x001ee20000300800 */
[----:B------:R-:W-:Y:S01]  /*1a6a0*/  ISETP.GT.AND P0, PT, R0, 0x8, P4 ;  /* 0x000000080000780c */ /* 0x000fe20002704270 */
        /* <DEDUP_REMOVED lines=119> */
[C---:B------:R-:W-:Y:S01]  /*1ae20*/  ISETP.GT.AND P2, PT, R3.reuse, 0x38, PT ;  /* 0x000000380300780c */ /* 0x040fe20003f44270 */
[----:B------:R-:W-:Y:S01]  /*1ae30*/  USHF.L.U64.HI UR11, UR8, 0x8, UR9 ;  /* 0x00000008080b7899 */ /* 0x000fe20008010209 */
[----:B------:R-:W-:Y:S01]  /*1ae40*/  ISETP.GT.AND P1, PT, R3, 0x39, PT ;  /* 0x000000390300780c */ /* 0x000fe20003f24270 */
[-C--:B------:R-:W-:Y:S01]  /*1ae50*/  FMUL R10, R10, R2.reuse ;  /* 0x000000020a0a7220 */ /* 0x080fe20000400000 */
[----:B------:R-:W-:Y:S01]  /*1ae60*/  ISETP.GT.AND P0, PT, R0, RZ, P2 ;  /* 0x000000ff0000720c */ /* 0x000fe20001704270 */
[----:B-----5:R-:W-:-:S03]  /*1ae70*/  FMUL R12, R12, R2 ;  /* 0x000000020c0c7220 */ /* 0x020fc60000400000 */
[----:B------:R-:W-:Y:S02]  /*1ae80*/  F2FP.BF16.F32.PACK_AB R10, RZ, R10 ;  /* 0x0000000aff0a723e */ /* 0x000fe400000010ff */
[----:B------:R-:W-:Y:S01]  /*1ae90*/  F2FP.BF16.F32.PACK_AB R12, RZ, R12 ;  /* 0x0000000cff0c723e */ /* 0x000fe200000010ff */
[----:B---3--:R-:W-:-:S05]  /*1aea0*/  FMUL R8, R8, R2 ;  /* 0x0000000208087220 */ /* 0x008fca0000400000 */
[----:B------:R-:W-:-:S05]  /*1aeb0*/  F2FP.BF16.F32.PACK_AB R8, RZ, R8 ;  /* 0x00000008ff08723e */ /* 0x000fca00000010ff */
[----:B------:R2:W-:Y:S01]  /*1aec0*/  @P0 STG.E.U16 desc[UR36][R4.64+0x70], R8 ;  /* 0x0000700804000986 */ /* 0x0005e2000c101524 */
[----:B------:R-:W-:Y:S01]  /*1aed0*/  ISETP.GT.AND P0, PT, R0, RZ, P1 ;  /* 0x000000ff0000720c */ /* 0x000fe20000f04270 */
[----:B--2---:R-:W-:-:S05]  /*1aee0*/  FMUL R8, R9, R2 ;  /* 0x0000000209087220 */ /* 0x004fca0000400000 */
[----:B------:R-:W-:-:S07]  /*1aef0*/  F2FP.BF16.F32.PACK_AB R8, RZ, R8 ;  /* 0x00000008ff08723e */ /* 0x000fce00000010ff */
[----:B------:R0:W-:Y:S02]  /*1af00*/  @P0 STG.E.U16 desc[UR36][R4.64+0x72], R8 ;  /* 0x0000720804000986 */ /* 0x0001e4000c101524 */
[----:B0-----:R-:W-:-:S05]  /*1af10*/  IMAD.U32 R8, RZ, RZ, UR8 ;  /* 0x00000008ff087e24 */ /* 0x001fca000f8e00ff */
[----:B------:R-:W-:-:S04]  /*1af20*/  LEA R8, P0, R8, R4, 0x8 ;  /* 0x0000000408087211 */ /* 0x000fc800078040ff */
[----:B------:R-:W-:Y:S02]  /*1af30*/  IADD3.X R9, R5, UR11, RZ, P0, !PT ;  /* 0x0000000b05097c10 */ /* 0x000fe400087fe4ff */
[----:B------:R-:W-:Y:S02]  /*1af40*/  ISETP.GT.AND P0, PT, R0, 0x8, P2 ;  /* 0x000000080000780c */ /* 0x000fe40001704270 */
[----:B------:R-:W-:-:S11]  /*1af50*/  ISETP.GT.AND P2, PT, R3, 0x40, PT ;  /* 0x000000400300780c */ /* 0x000fd60003f44270 */
[----:B------:R4:W-:Y:S01]  /*1af60*/  @P0 STG.E.U16 desc[UR36][R6.64+0x70], R10 ;  /* 0x0000700a06000986 */ /* 0x0009e2000c101524 */
[----:B------:R-:W-:Y:S01]  /*1af70*/  ISETP.GT.AND P0, PT, R0, 0x8, P1 ;  /* 0x000000080000780c */ /* 0x000fe20000f04270 */
[----:B----4-:R-:W-:-:S05]  /*1af80*/  FMUL R10, R11, R2 ;  /* 0x000000020b0a7220 */ /* 0x010fca0000400000 */
[----:B------:R-:W-:-:S07]  /*1af90*/  F2FP.BF16.F32.PACK_AB R10, RZ, R10 ;  /* 0x0000000aff0a723e */ /* 0x000fce00000010ff */
[----:B------:R0:W-:Y:S02]  /*1afa0*/  @P0 STG.E.U16 desc[UR36][R6.64+0x72], R10 ;  /* 0x0000720a06000986 */ /* 0x0001e4000c101524 */
[----:B0-----:R-:W-:-:S04]  /*1afb0*/  IADD3 R10, P0, R8, UR5, RZ ;  /* 0x00000005080a7c10 */ /* 0x001fc8000ff1e0ff */
[----:B------:R-:W-:Y:S02]  /*1afc0*/  IADD3.X R11, R9, UR4, RZ, P0, !PT ;  /* 0x00000004090b7c10 */ /* 0x000fe400087fe4ff */
[----:B------:R-:W-:-:S13]  /*1afd0*/  ISETP.GT.AND P0, PT, R0, RZ, P2 ;  /* 0x000000ff0000720c */ /* 0x000fda0001704270 */
[----:B------:R0:W-:Y:S04]  /*1afe0*/  @P0 STG.E.U16 desc[UR36][R4.64+0x80], R12 ;  /* 0x0000800c04000986 */ /* 0x0001e8000c101524 */
[----:B0-----:R-:W2:Y:S01]  /*1aff0*/  LDL.LU R12, [R1+0x204] ;  /* 0x00020400010c7983 */ /* 0x001ea20000300800 */
[----:B------:R-:W-:-:S04]  /*1b000*/  ISETP.GT.AND P1, PT, R3, 0x41, PT ;  /* 0x000000410300780c */ /* 0x000fc80003f24270 */
[----:B------:R-:W-:Y:S01]  /*1b010*/  ISETP.GT.AND P0, PT, R0, RZ, P1 ;  /* 0x000000ff0000720c */ /* 0x000fe20000f04270 */
[----:B--2---:R-:W-:-:S05]  /*1b020*/  FMUL R12, R12, R2 ;  /* 0x000000020c0c7220 */ /* 0x004fca0000400000 */
[----:B------:R-:W-:-:S07]  /*1b030*/  F2FP.BF16.F32.PACK_AB R12, RZ, R12 ;  /* 0x0000000cff0c723e */ /* 0x000fce00000010ff */
[----:B------:R0:W-:Y:S04]  /*1b040*/  @P0 STG.E.U16 desc[UR36][R4.64+0x82], R12 ;  /* 0x0000820c04000986 */ /* 0x0001e8000c101524 */
[----:B0-----:R-:W2:Y:S01]  /*1b050*/  LDL.LU R12, [R1+0x208] ;  /* 0x00020800010c7983 */ /* 0x001ea20000300800 */
[----:B------:R-:W-:Y:S01]  /*1b060*/  ISETP.GT.AND P0, PT, R0, 0x8, P2 ;  /* 0x000000080000780c */ /* 0x000fe20001704270 */
        /* <DEDUP_REMOVED lines=213> */
[C---:B------:R-:W-:Y:S02]  /*1bdc0*/  ISETP.GT.AND P1, PT, R3.reuse, 0x91, PT ;  /* 0x000000910300780c */ /* 0x040fe40003f24270 */
[C---:B------:R-:W-:Y:S02]  /*1bdd0*/  ISETP.GT.AND P4, PT, R3.reuse, 0xa9, PT ;  /* 0x000000a90300780c */ /* 0x040fe40003f84270 */
[----:B------:R-:W-:Y:S02]  /*1bde0*/  ISETP.GT.AND P0, PT, R0, RZ, P1 ;  /* 0x000000ff0000720c */ /* 0x000fe40000f04270 */
[----:B------:R-:W-:Y:S01]  /*1bdf0*/  ISETP.GT.AND P3, PT, R3, 0xb1, PT ;  /* 0x000000b10300780c */ /* 0x000fe20003f64270 */
[----:B--2---:R-:W-:-:S05]  /*1be00*/  FMUL R12, R12, R2 ;  /* 0x000000020c0c7220 */ /* 0x004fca0000400000 */
[----:B------:R-:W-:-:S05]  /*1be10*/  F2FP.BF16.F32.PACK_AB R12, RZ, R12 ;  /* 0x0000000cff0c723e */ /* 0x000fca00000010ff */
[----:B------:R0:W-:Y:S01]  /*1be20*/  @P0 STG.E.U16 desc[UR36][R4.64+0x122], R12 ;  /* 0x0001220c04000986 */ /* 0x0001e2000c101524 */
[----:B------:R-:W-:Y:S02]  /*1be30*/  ISETP.GT.AND P0, PT, R0, 0x8, P2 ;  /* 0x000000080000780c */ /* 0x000fe40001704270 */
[----:B------:R-:W-:Y:S01]  /*1be40*/  ISETP.GT.AND P2, PT, R3, 0x98, PT ;  /* 0x000000980300780c */ /* 0x000fe20003f44270 */
[----:B0-----:R-:W-:-:S05]  /*1be50*/  FMUL R12, R235, R2 ;  /* 0x00000002eb0c7220 */ /* 0x001fca0000400000 */
[----:B------:R-:W-:-:S05]  /*1be60*/  F2FP.BF16.F32.PACK_AB R12, RZ, R12 ;  /* 0x0000000cff0c723e */ /* 0x000fca00000010ff */
[----:B------:R0:W-:Y:S01]  /*1be70*/  @P0 STG.E.U16 desc[UR36][R6.64+0x120], R12 ;  /* 0x0001200c06000986 */ /* 0x0001e2000c101524 */
[----:B------:R-:W-:Y:S02]  /*1be80*/  ISETP.GT.AND P0, PT, R0, 0x8, P1 ;  /* 0x000000080000780c */ /* 0x000fe40000f04270 */
[----:B------:R-:W-:Y:S01]  /*1be90*/  ISETP.GT.AND P1, PT, R3, 0x99, PT ;  /* 0x000000990300780c */ /* 0x000fe20003f24270 */
[----:B0-----:R-:W-:-:S05]  /*1bea0*/  FMUL R12, R234, R2 ;  /* 0x00000002ea0c7220 */ /* 0x001fca0000400000 */
[----:B------:R-:W-:-:S05]  /*1beb0*/  F2FP.BF16.F32.PACK_AB R12, RZ, R12 ;  /* 0x0000000cff0c723e */ /* 0x000fca00000010ff */
[----:B------:R0:W-:Y:S01]  /*1bec0*/  @P0 STG.E.U16 desc[UR36][R6.64+0x122], R12 ;  /* 0x0001220c06000986 */ /* 0x0001e2000c101524 */
[----:B------:R-:W-:Y:S01]  /*1bed0*/  ISETP.GT.AND P0, PT, R0, RZ, P2 ;  /* 0x000000ff0000720c */ /* 0x000fe20001704270 */
[----:B0-----:R-:W-:-:S05]  /*1bee0*/  FMUL R12, R233, R2 ;  /* 0x00000002e90c7220 */ /* 0x001fca0000400000 */
[----:B------:R-:W-:-:S07]  /*1bef0*/  F2FP.BF16.F32.PACK_AB R12, RZ, R12 ;  /* 0x0000000cff0c723e */ /* 0x000fce00000010ff */
[----:B------:R0:W-:Y:S01]  /*1bf00*/  @P0 STG.E.U16 desc[UR36][R4.64+0x130], R12 ;  /* 0x0001300c04000986 */ /* 0x0001e2000c101524 */
[----:B------:R-:W-:Y:S01]  /*1bf10*/  ISETP.GT.AND P0, PT, R0, RZ, P1 ;  /* 0x000000ff0000720c */ /* 0x000fe20000f04270 */
[----:B0-----:R-:W-:-:S05]  /*1bf20*/  FMUL R12, R232, R2 ;  /* 0x00000002e80c7220 */ /* 0x001fca0000400000 */
[----:B------:R-:W-:-:S07]  /*1bf30*/  F2FP.BF16.F32.PACK_AB R12, RZ, R12 ;  /* 0x0000000cff0c723e */ /* 0x000fce00000010ff */
        /* <DEDUP_REMOVED lines=19> */
[----:B------:R-:W-:Y:S01]  /*1c070*/  ISETP.GT.AND P0, PT, R0, 0x8, P2 ;  /* 0x000000080000780c */ /* 0x000fe20001704270 */
        /* <DEDUP_REMOVED lines=21> */
[----:B------:R-:W-:Y:S01]  /*1c1d0*/  ISETP.GT.AND P0, PT, R0, 0x8, P4 ;  /* 0x000000080000780c */ /* 0x000fe20002704270 */
[----:B0-----:R-:W-:-:S05]  /*1c1e0*/  FMUL R12, R222, R2 ;  /* 0x00000002de0c7220 */ /* 0x001fca0000400000 */
[----:B------:R-:W-:-:S07]  /*1c1f0*/  F2FP.BF16.F32.PACK_AB R12, RZ, R12 ;  /* 0x0000000cff0c723e */ /* 0x000fce00000010ff */
        /* <DEDUP_REMOVED lines=13> */
[----:B------:R-:W-:Y:S01]  /*1c2d0*/  ISETP.GT.AND P0, PT, R0, 0x8, P3 ;  /* 0x000000080000780c */ /* 0x000fe20001f04270 */
[----:B0-----:R-:W-:-:S05]  /*1c2e0*/  FMUL R12, R218, R2 ;  /* 0x00000002da0c7220 */ /* 0x001fca0000400000 */
[----:B------:R-:W-:-:S07]  /*1c2f0*/  F2FP.BF16.F32.PACK_AB R12, RZ, R12 ;  /* 0x0000000cff0c723e */ /* 0x000fce00000010ff */
[----:B------:R0:W-:Y:S01]  /*1c300*/  @P0 STG.E.U16 desc[UR36][R6.64+0x162], R12 ;  /* 0x0001620c06000986 */ /* 0x0001e2000c101524 */
[----:B------:R-:W-:-:S04]  /*1c310*/  ISETP.GT.AND P0, PT, R3, 0xb8, PT ;  /* 0x000000b80300780c */ /* 0x000fc80003f04270 */
[----:B------:R-:W-:Y:S01]  /*1c320*/  ISETP.GT.AND P2, PT, R0, RZ, P0 ;  /* 0x000000ff0000720c */ /* 0x000fe20000744270 */
        /* <DEDUP_REMOVED lines=13> */
[----:B0-----:R-:W-:Y:S02]  /*1c400*/  FMUL R12, R13, R2 ;  /* 0x000000020d0c7220 */ /* 0x001fe40000400000 */
[----:B------:R-:W2:Y:S04]  /*1c410*/  LDL.LU R13, [R1+0x118] ;  /* 0x00011800010d7983 */ /* 0x000ea80000300800 */
[----:B------:R-:W3:Y:S04]  /*1c420*/  LDL.LU R235, [R1+0x12c] ;  /* 0x00012c0001eb7983 */ /* 0x000ee80000300800 */
[----:B------:R-:W4:Y:S04]  /*1c430*/  LDL.LU R234, [R1+0x130] ;  /* 0x0001300001ea7983 */ /* 0x000f280000300800 */
[----:B------:R-:W5:Y:S04]  /*1c440*/  LDL.LU R233, [R1+0x134] ;  /* 0x0001340001e97983 */ /* 0x000f680000300800 */
        /* <DEDUP_REMOVED lines=8> */
[----:B------:R-:W5:Y:S01]  /*1c4d0*/  LDL.LU R224, [R1+0x158] ;  /* 0x0001580001e07983 */ /* 0x000f620000300800 */
[----:B------:R-:W-:-:S03]  /*1c4e0*/  F2FP.BF16.F32.PACK_AB R12, RZ, R12 ;  /* 0x0000000cff0c723e */ /* 0x000fc600000010ff */
        /* <DEDUP_REMOVED lines=9> */
[----:B------:R0:W-:Y:S04]  /*1c580*/  @P6 STG.E.U16 desc[UR36][R6.64+0x172], R12 ;  /* 0x0001720c06006986 */ /* 0x0001e8000c101524 */
[----:B0-----:R-:W2:Y:S01]  /*1c590*/  LDL.LU R12, [R1] ;  /* 0x00000000010c7983 */ /* 0x001ea20000300800 */
[----:B------:R-:W-:Y:S01]  /*1c5a0*/  ISETP.GT.AND P6, PT, R0, 0x80, P5 ;  /* 0x000000800000780c */ /* 0x000fe20002fc4270 */
[----:B--2---:R-:W-:-:S05]  /*1c5b0*/  FMUL R12, R12, R2 ;  /* 0x000000020c0c7220 */ /* 0x004fca0000400000 */
[----:B------:R-:W-:-:S07]  /*1c5c0*/  F2FP.BF16.F32.PACK_AB R12, RZ, R12 ;  /* 0x0000000cff0c723e */ /* 0x000fce00000010ff */
[----:B------:R0:W-:Y:S04]  /*1c5d0*/  @P6 STG.E.U16 desc[UR36][R8.64], R12 ;  /* 0x0000000c08006986 */ /* 0x0001e8000c101524 */
[----:B0-----:R-:W2:Y:S01]  /*1c5e0*/  LDL.LU R12, [R1+0x4] ;  /* 0x00000400010c7983 */ /* 0x001ea20000300800 */
[----:B------:R-:W-:-:S04]  /*1c5f0*/  ISETP.GT.AND P6, PT, R3, 0x1, PT ;  /* 0x000000010300780c */ /* 0x000fc80003fc4270 */
[----:B------:R-:W-:Y:S01]  /*1c600*/  ISETP.GT.AND P6, PT, R0, 0x80, P6 ;  /* 0x000000800000780c */ /* 0x000fe200037c4270 */
[----:B--2---:R-:W-:-:S05]  /*1c610*/  FMUL R12, R12, R2 ;  /* 0x000000020c0c7220 */ /* 0x004fca0000400000 */
[----:B------:R-:W-:-:S07]  /*1c620*/  F2FP.BF16.F32.PACK_AB R12, RZ, R12 ;  /* 0x0000000cff0c723e */ /* 0x000fce00000010ff */
[----:B------:R0:W-:Y:S04]  /*1c630*/  @P6 STG.E.U16 desc[UR36][R8.64+0x2], R12 ;  /* 0x0000020c08006986 */ /* 0x0001e8000c101524 */
[----:B0-----:R-:W2:Y:S01]  /*1c640*/  LDL.LU R12, [R1+0x8] ;  /* 0x00000800010c7983 */ /* 0x001ea20000300800 */
[----:B------:R-:W-:Y:S02]  /*1c650*/  ISETP.GT.AND P5, PT, R0, 0x88, P5 ;  /* 0x000000880000780c */ /* 0x000fe40002fa4270 */
[----:B------:R-:W-:Y:S01]  /*1c660*/  ISETP.GT.AND P6, PT, R3, 0x1, PT ;  /* 0x000000010300780c */ /* 0x000fe20003fc4270 */
[----:B--2---:R-:W-:-:S05]  /*1c670*/  FMUL R12, R12, R2 ;  /* 0x000000020c0c7220 */ /* 0x004fca0000400000 */
[----:B------:R-:W-:-:S05]  /*1c680*/  F2FP.BF16.F32.PACK_AB R12, RZ, R12 ;  /* 0x0000000cff0c723e */ /* 0x000fca00000010ff */
        /* <DEDUP_REMOVED lines=381> */
[----:B------:R-:W-:Y:S01]  /*1de60*/  ISETP.GT.AND P6, PT, R3, 0x89, PT ;  /* 0x000000890300780c */ /* 0x000fe20003fc4270 */
[----:B------:R-:W-:-:S03]  /*1de70*/  FMUL R13, R13, R2 ;  /* 0x000000020d0d7220 */ /* 0x000fc60000400000 */
[----:B------:R-:W-:Y:S02]  /*1de80*/  ISETP.GT.AND P5, PT, R0, 0x80, P6 ;  /* 0x000000800000780c */ /* 0x000fe400037a4270 */
[----:B------:R-:W-:Y:S01]  /*1de90*/  F2FP.BF16.F32.PACK_AB R13, RZ, R13 ;  /* 0x0000000dff0d723e */ /* 0x000fe200000010ff */
[----:B--2---:R-:W-:-:S05]  /*1dea0*/  FMUL R12, R12, R2 ;  /* 0x000000020c0c7220 */ /* 0x004fca0000400000 */
[----:B------:R-:W-:-:S05]  /*1deb0*/  F2FP.BF16.F32.PACK_AB R12, RZ, R12 ;  /* 0x0000000cff0c723e */ /* 0x000fca00000010ff */
[----:B------:R0:W-:Y:S01]  /*1dec0*/  @P5 STG.E.U16 desc[UR36][R8.64+0x112], R12 ;  /* 0x0001120c08005986 */ /* 0x0001e2000c101524 */
[----:B------:R-:W-:-:S04]  /*1ded0*/  ISETP.GT.AND P5, PT, R3, 0x88, PT ;  /* 0x000000880300780c */ /* 0x000fc80003fa4270 */
[C---:B------:R-:W-:Y:S02]  /*1dee0*/  ISETP.GT.AND P5, PT, R0.reuse, 0x88, P5 ;  /* 0x000000880000780c */ /* 0x040fe40002fa4270 */
[----:B0-----:R-:W-:Y:S02]  /*1def0*/  PRMT R12, R13, 0x7610, R12 ;  /* 0x000076100d0c7816 */ /* 0x001fe4000000000c */
[----:B------:R-:W2:Y:S09]  /*1df00*/  LDL.LU R13, [R1+0x11c] ;  /* 0x00011c00010d7983 */ /* 0x000eb20000300800 */
[----:B------:R0:W-:Y:S01]  /*1df10*/  @P5 STG.E.U16 desc[UR36][R10.64+0x110], R12 ;  /* 0x0001100c0a005986 */ /* 0x0001e2000c101524 */
[----:B------:R-:W-:Y:S01]  /*1df20*/  ISETP.GT.AND P5, PT, R0, 0x88, P6 ;  /* 0x000000880000780c */ /* 0x000fe200037a4270 */
[----:B--2---:R-:W-:-:S05]  /*1df30*/  FMUL R13, R13, R2 ;  /* 0x000000020d0d7220 */ /* 0x004fca0000400000 */
[----:B------:R-:W-:-:S04]  /*1df40*/  F2FP.BF16.F32.PACK_AB R13, RZ, R13 ;  /* 0x0000000dff0d723e */ /* 0x000fc800000010ff */
[----:B0-----:R-:W-:Y:S02]  /*1df50*/  PRMT R12, R13, 0x7610, R12 ;  /* 0x000076100d0c7816 */ /* 0x001fe4000000000c */
[----:B------:R-:W2:Y:S04]  /*1df60*/  LDL.LU R13, [R1+0x120] ;  /* 0x00012000010d7983 */ /* 0x000ea80000300800 */
[----:B------:R0:W-:Y:S04]  /*1df70*/  @P5 STG.E.U16 desc[UR36][R10.64+0x112], R12 ;  /* 0x0001120c0a005986 */ /* 0x0001e8000c101524 */
[----:B0-----:R-:W3:Y:S01]  /*1df80*/  LDL.LU R12, [R1+0x128] ;  /* 0x00012800010c7983 */ /* 0x001ee20000300800 */
[----:B------:R-:W-:Y:S01]  /*1df90*/  ISETP.GT.AND P6, PT, R3, 0x90, PT ;  /* 0x000000900300780c */ /* 0x000fe20003fc4270 */
[----:B--2---:R-:W-:-:S05]  /*1dfa0*/  FMUL R13, R13, R2 ;  /* 0x000000020d0d7220 */ /* 0x004fca0000400000 */
[----:B------:R-:W-:-:S04]  /*1dfb0*/  F2FP.BF16.F32.PACK_AB R13, RZ, R13 ;  /* 0x0000000dff0d723e */ /* 0x000fc800000010ff */
[----:B------:R-:W-:Y:S02]  /*1dfc0*/  PRMT R14, R13, 0x7610, R14 ;  /* 0x000076100d0e7816 */ /* 0x000fe4000000000e */
[----:B------:R-:W2:Y:S01]  /*1dfd0*/  LDL.LU R13, [R1+0x124] ;  /* 0x00012400010d7983 */ /* 0x000ea20000300800 */
[----:B------:R-:W-:Y:S01]  /*1dfe0*/  ISETP.GT.AND P5, PT, R0, 0x80, P6 ;  /* 0x000000800000780c */ /* 0x000fe200037a4270 */
[-C--:B------:R-:W-:Y:S01]  /*1dff0*/  FMUL R120, R120, R2.reuse ;  /* 0x0000000278787220 */ /* 0x080fe20000400000 */
[----:B------:R-:W-:Y:S01]  /*1e000*/  ISETP.GT.AND P6, PT, R3, 0x91, PT ;  /* 0x000000910300780c */ /* 0x000fe20003fc4270 */
[-C--:B------:R-:W-:Y:S01]  /*1e010*/  FMUL R121, R121, R2.reuse ;  /* 0x0000000279797220 */ /* 0x080fe20000400000 */
[-C--:B---3--:R-:W-:Y:S01]  /*1e020*/  FMUL R12, R12, R2.reuse ;  /* 0x000000020c0c7220 */ /* 0x088fe20000400000 */
[-C--:B------:R-:W-:Y:S01]  /*1e030*/  FMUL R122, R122, R2.reuse ;  /* 0x000000027a7a7220 */ /* 0x080fe20000400000 */
[----:B------:R-:W-:Y:S01]  /*1e040*/  FMUL R123, R123, R2 ;  /* 0x000000027b7b7220 */ /* 0x000fe20000400000 */
[----:B------:R-:W-:Y:S01]  /*1e050*/  F2FP.BF16.F32.PACK_AB R120, RZ, R120 ;  /* 0x00000078ff78723e */ /* 0x000fe200000010ff */
[----:B------:R-:W-:Y:S01]  /*1e060*/  FMUL R124, R124, R2 ;  /* 0x000000027c7c7220 */ /* 0x000fe20000400000 */
[----:B------:R-:W-:Y:S01]  /*1e070*/  F2FP.BF16.F32.PACK_AB R12, RZ, R12 ;  /* 0x0000000cff0c723e */ /* 0x000fe200000010ff */
[-C--:B------:R-:W-:Y:S01]  /*1e080*/  FMUL R125, R125, R2.reuse ;  /* 0x000000027d7d7220 */ /* 0x080fe20000400000 */
[----:B------:R-:W-:Y:S01]  /*1e090*/  F2FP.BF16.F32.PACK_AB R121, RZ, R121 ;  /* 0x00000079ff79723e */ /* 0x000fe200000010ff */
[-C--:B------:R-:W-:Y:S01]  /*1e0a0*/  FMUL R126, R126, R2.reuse ;  /* 0x000000027e7e7220 */ /* 0x080fe20000400000 */
[----:B------:R0:W-:Y:S01]  /*1e0b0*/  @P5 STG.E.U16 desc[UR36][R8.64+0x120], R14 ;  /* 0x0001200e08005986 */ /* 0x0001e2000c101524 */
[----:B------:R-:W-:Y:S01]  /*1e0c0*/  ISETP.GT.AND P5, PT, R0, 0x80, P6 ;  /* 0x000000800000780c */ /* 0x000fe200037a4270 */
[-C--:B------:R-:W-:Y:S01]  /*1e0d0*/  FMUL R127, R127, R2.reuse ;  /* 0x000000027f7f7220 */ /* 0x080fe20000400000 */
[----:B------:R-:W-:Y:S01]  /*1e0e0*/  PRMT R15, R12, 0x7610, R15 ;  /* 0x000076100c0f7816 */ /* 0x000fe2000000000f */
[----:B------:R-:W-:Y:S01]  /*1e0f0*/  FMUL R12, R235, R2 ;  /* 0x00000002eb0c7220 */ /* 0x000fe20000400000 */
[----:B------:R-:W-:Y:S01]  /*1e100*/  F2FP.BF16.F32.PACK_AB R122, RZ, R122 ;  /* 0x0000007aff7a723e */ /* 0x000fe200000010ff */
[-C--:B------:R-:W-:Y:S01]  /*1e110*/  FMUL R128, R128, R2.reuse ;  /* 0x0000000280807220 */ /* 0x080fe20000400000 */
[----:B------:R-:W-:Y:S01]  /*1e120*/  F2FP.BF16.F32.PACK_AB R123, RZ, R123 ;  /* 0x0000007bff7b723e */ /* 0x000fe200000010ff */
[----:B------:R-:W-:Y:S01]  /*1e130*/  FMUL R129, R129, R2 ;  /* 0x0000000281817220 */ /* 0x000fe20000400000 */
[----:B------:R-:W-:Y:S01]  /*1e140*/  F2FP.BF16.F32.PACK_AB R12, RZ, R12 ;  /* 0x0000000cff0c723e */ /* 0x000fe200000010ff */
[----:B------:R-:W-:Y:S01]  /*1e150*/  FMUL R130, R130, R2 ;  /* 0x0000000282827220 */ /* 0x000fe20000400000 */
[----:B------:R-:W-:Y:S01]  /*1e160*/  F2FP.BF16.F32.PACK_AB R124, RZ, R124 ;  /* 0x0000007cff7c723e */ /* 0x000fe200000010ff */
[-C--:B------:R-:W-:Y:S01]  /*1e170*/  FMUL R131, R131, R2.reuse ;  /* 0x0000000283837220 */ /* 0x080fe20000400000 */
[----:B0-----:R-:W-:Y:S01]  /*1e180*/  PRMT R14, R12, 0x7610, R14 ;  /* 0x000076100c0e7816 */ /* 0x001fe2000000000e */
[-C--:B----4-:R-:W-:Y:S01]  /*1e190*/  FMUL R12, R234, R2.reuse ;  /* 0x00000002ea0c7220 */ /* 0x090fe20000400000 */
[----:B------:R-:W-:Y:S01]  /*1e1a0*/  F2FP.BF16.F32.PACK_AB R125, RZ, R125 ;  /* 0x0000007dff7d723e */ /* 0x000fe200000010ff */
[----:B------:R-:W-:Y:S01]  /*1e1b0*/  FMUL R132, R132, R2 ;  /* 0x0000000284847220 */ /* 0x000fe20000400000 */
[----:B------:R-:W-:Y:S01]  /*1e1c0*/  F2FP.BF16.F32.PACK_AB R126, RZ, R126 ;  /* 0x0000007eff7e723e */ /* 0x000fe200000010ff */
[----:B------:R-:W-:Y:S01]  /*1e1d0*/  FMUL R133, R133, R2 ;  /* 0x0000000285857220 */ /* 0x000fe20000400000 */
[----:B------:R-:W-:Y:S01]  /*1e1e0*/  F2FP.BF16.F32.PACK_AB R12, RZ, R12 ;  /* 0x0000000cff0c723e */ /* 0x000fe200000010ff */
[-C--:B------:R-:W-:Y:S01]  /*1e1f0*/  FMUL R134, R134, R2.reuse ;  /* 0x0000000286867220 */ /* 0x080fe20000400000 */
        /* <DEDUP_REMOVED lines=265> */
[----:B--2---:R-:W-:Y:S01]  /*1f290*/  FMUL R13, R13, R2 ;  /* 0x000000020d0d7220 */ /* 0x004fe20000400000 */
[----:B------:R-:W-:Y:S01]  /*1f2a0*/  F2FP.BF16.F32.PACK_AB R68, RZ, R68 ;  /* 0x00000044ff44723e */ /* 0x000fe200000010ff */
[-C--:B------:R-:W-:Y:S01]  /*1f2b0*/  FMUL R75, R75, R2.reuse ;  /* 0x000000024b4b7220 */ /* 0x080fe20000400000 */
[----:B------:R-:W-:Y:S01]  /*1f2c0*/  F2FP.BF16.F32.PACK_AB R69, RZ, R69 ;  /* 0x00000045ff45723e */ /* 0x000fe200000010ff */
[-C--:B------:R-:W-:Y:S01]  /*1f2d0*/  FMUL R76, R76, R2.reuse ;  /* 0x000000024c4c7220 */ /* 0x080fe20000400000 */
[----:B------:R-:W-:Y:S01]  /*1f2e0*/  F2FP.BF16.F32.PACK_AB R13, RZ, R13 ;  /* 0x0000000dff0d723e */ /* 0x000fe200000010ff */
[----:B------:R-:W-:Y:S01]  /*1f2f0*/  FMUL R77, R77, R2 ;  /* 0x000000024d4d7220 */ /* 0x000fe20000400000 */
[----:B------:R-:W-:Y:S01]  /*1f300*/  F2FP.BF16.F32.PACK_AB R70, RZ, R70 ;  /* 0x00000046ff46723e */ /* 0x000fe200000010ff */
[-C--:B------:R-:W-:Y:S01]  /*1f310*/  FMUL R78, R78, R2.reuse ;  /* 0x000000024e4e7220 */ /* 0x080fe20000400000 */
[----:B------:R-:W-:Y:S01]  /*1f320*/  F2FP.BF16.F32.PACK_AB R71, RZ, R71 ;  /* 0x00000047ff47723e */ /* 0x000fe200000010ff */
[----:B------:R0:W-:Y:S01]  /*1f330*/  @P5 STG.E.U16 desc[UR36][R8.64+0x122], R13 ;  /* 0x0001220d08005986 */ /* 0x0001e2000c101524 */
[----:B------:R-:W-:Y:S01]  /*1f340*/  ISETP.GT.AND P5, PT, R3, 0x90, PT ;  /* 0x000000900300780c */ /* 0x000fe20003fa4270 */
[----:B------:R-:W-:Y:S01]  /*1f350*/  FMUL R79, R79, R2 ;  /* 0x000000024f4f7220 */ /* 0x000fe20000400000 */
[----:B------:R-:W-:Y:S01]  /*1f360*/  F2FP.BF16.F32.PACK_AB R72, RZ, R72 ;  /* 0x00000048ff48723e */ /* 0x000fe200000010ff */
[-C--:B------:R-:W-:Y:S01]  /*1f370*/  FMUL R80, R80, R2.reuse ;  /* 0x0000000250507220 */ /* 0x080fe20000400000 */
[----:B------:R-:W-:Y:S01]  /*1f380*/  ISETP.GT.AND P5, PT, R0, 0x88, P5 ;  /* 0x000000880000780c */ /* 0x000fe20002fa4270 */
[-C--:B------:R-:W-:Y:S01]  /*1f390*/  FMUL R81, R81, R2.reuse ;  /* 0x0000000251517220 */ /* 0x080fe20000400000 */
[----:B------:R-:W-:Y:S01]  /*1f3a0*/  F2FP.BF16.F32.PACK_AB R73, RZ, R73 ;  /* 0x00000049ff49723e */ /* 0x000fe200000010ff */
[----:B------:R-:W-:Y:S01]  /*1f3b0*/  FMUL R82, R82, R2 ;  /* 0x0000000252527220 */ /* 0x000fe20000400000 */
[----:B------:R-:W-:Y:S01]  /*1f3c0*/  F2FP.BF16.F32.PACK_AB R74, RZ, R74 ;  /* 0x0000004aff4a723e */ /* 0x000fe200000010ff */
[-C--:B------:R-:W-:Y:S01]  /*1f3d0*/  FMUL R83, R83, R2.reuse ;  /* 0x0000000253537220 */ /* 0x080fe20000400000 */
[----:B------:R-:W-:Y:S01]  /*1f3e0*/  F2FP.BF16.F32.PACK_AB R75, RZ, R75 ;  /* 0x0000004bff4b723e */ /* 0x000fe200000010ff */
[-C--:B------:R-:W-:Y:S01]  /*1f3f0*/  FMUL R84, R84, R2.reuse ;  /* 0x0000000254547220 */ /* 0x080fe20000400000 */
[----:B0-----:R-:W-:Y:S01]  /*1f400*/  PRMT R13, R12, 0x7610, R13 ;  /* 0x000076100c0d7816 */ /* 0x001fe2000000000d */
[----:B-----5:R-:W-:Y:S01]  /*1f410*/  FMUL R12, R233, R2 ;  /* 0x00000002e90c7220 */ /* 0x020fe20000400000 */
[----:B------:R-:W-:Y:S01]  /*1f420*/  F2FP.BF16.F32.PACK_AB R76, RZ, R76 ;  /* 0x0000004cff4c723e */ /* 0x000fe200000010ff */
[-C--:B------:R-:W-:Y:S01]  /*1f430*/  FMUL R85, R85, R2.reuse ;  /* 0x0000000255557220 */ /* 0x080fe20000400000 */
[----:B------:R-:W-:Y:S01]  /*1f440*/  F2FP.BF16.F32.PACK_AB R77, RZ, R77 ;  /* 0x0000004dff4d723e */ /* 0x000fe200000010ff */
[----:B------:R0:W-:Y:S01]  /*1f450*/  @P5 STG.E.U16 desc[UR36][R10.64+0x120], R15 ;  /* 0x0001200f0a005986 */ /* 0x0001e2000c101524 */
[----:B------:R-:W-:Y:S01]  /*1f460*/  ISETP.GT.AND P5, PT, R0, 0x88, P6 ;  /* 0x000000880000780c */ /* 0x000fe200037a4270 */
[-C--:B------:R-:W-:Y:S01]  /*1f470*/  FMUL R86, R86, R2.reuse ;  /* 0x0000000256567220 */ /* 0x080fe20000400000 */
[----:B------:R-:W-:Y:S01]  /*1f480*/  ISETP.GT.AND P6, PT, R3, 0x98, PT ;  /* 0x000000980300780c */ /* 0x000fe20003fc4270 */
        /* <DEDUP_REMOVED lines=9> */
[----:B0-----:R-:W-:Y:S01]  /*1f520*/  PRMT R15, R12, 0x7610, R15 ;  /* 0x000076100c0f7816 */ /* 0x001fe2000000000f */
[----:B------:R0:W-:Y:S01]  /*1f530*/  @P5 STG.E.U16 desc[UR36][R10.64+0x122], R14 ;  /* 0x0001220e0a005986 */ /* 0x0001e2000c101524 */
[----:B------:R-:W-:Y:S01]  /*1f540*/  ISETP.GT.AND P5, PT, R0, 0x80, P6 ;  /* 0x000000800000780c */ /* 0x000fe200037a4270 */
[-C--:B------:R-:W-:Y:S01]  /*1f550*/  FMUL R12, R232, R2.reuse ;  /* 0x00000002e80c7220 */ /* 0x080fe20000400000 */
[----:B------:R-:W-:Y:S01]  /*1f560*/  ISETP.GT.AND P6, PT, R3, 0x99, PT ;  /* 0x000000990300780c */ /* 0x000fe20003fc4270 */
[-C--:B------:R-:W-:Y:S01]  /*1f570*/  FMUL R92, R92, R2.reuse ;  /* 0x000000025c5c7220 */ /* 0x080fe20000400000 */
[----:B------:R-:W-:Y:S01]  /*1f580*/  F2FP.BF16.F32.PACK_AB R81, RZ, R81 ;  /* 0x00000051ff51723e */ /* 0x000fe200000010ff */
[----:B------:R-:W-:Y:S01]  /*1f590*/  FMUL R93, R93, R2 ;  /* 0x000000025d5d7220 */ /* 0x000fe20000400000 */
[----:B------:R-:W-:Y:S01]  /*1f5a0*/  F2FP.BF16.F32.PACK_AB R12, RZ, R12 ;  /* 0x0000000cff0c723e */ /* 0x000fe200000010ff */
[----:B------:R-:W-:Y:S01]  /*1f5b0*/  FMUL R94, R94, R2 ;  /* 0x000000025e5e7220 */ /* 0x000fe20000400000 */
[----:B------:R-:W-:Y:S01]  /*1f5c0*/  F2FP.BF16.F32.PACK_AB R82, RZ, R82 ;  /* 0x00000052ff52723e */ /* 0x000fe200000010ff */
[-C--:B------:R-:W-:Y:S01]  /*1f5d0*/  FMUL R95, R95, R2.reuse ;  /* 0x000000025f5f7220 */ /* 0x080fe20000400000 */
[----:B------:R-:W-:Y:S01]  /*1f5e0*/  F2FP.BF16.F32.PACK_AB R83, RZ, R83 ;  /* 0x00000053ff53723e */ /* 0x000fe200000010ff */
[-C--:B------:R-:W-:Y:S01]  /*1f5f0*/  FMUL R96, R96, R2.reuse ;  /* 0x0000000260607220 */ /* 0x080fe20000400000 */
[----:B0-----:R-:W-:Y:S01]  /*1f600*/  PRMT R14, R12, 0x7610, R14 ;  /* 0x000076100c0e7816 */ /* 0x001fe2000000000e */
[----:B------:R0:W-:Y:S01]  /*1f610*/  @P5 STG.E.U16 desc[UR36][R8.64+0x130], R13 ;  /* 0x0001300d08005986 */ /* 0x0001e2000c101524 */
[----:B------:R-:W-:Y:S01]  /*1f620*/  ISETP.GT.AND P5, PT, R0, 0x80, P6 ;  /* 0x000000800000780c */ /* 0x000fe200037a4270 */
        /* <DEDUP_REMOVED lines=13> */
[----:B------:R-:W-:Y:S01]  /*1f700*/  ISETP.GT.AND P5, PT, R3, 0x98, PT ;  /* 0x000000980300780c */ /* 0x000fe20003fa4270 */
[----:B------:R-:W-:Y:S01]  /*1f710*/  FMUL R12, R230, R2 ;  /* 0x00000002e60c7220 */ /* 0x000fe20000400000 */
[----:B------:R-:W-:Y:S01]  /*1f720*/  F2FP.BF16.F32.PACK_AB R88, RZ, R88 ;  /* 0x00000058ff58723e */ /* 0x000fe200000010ff */
[-C--:B------:R-:W-:Y:S01]  /*1f730*/  FMUL R102, R102, R2.reuse ;  /* 0x0000000266667220 */ /* 0x080fe20000400000 */
[----:B------:R-:W-:Y:S01]  /*1f740*/  ISETP.GT.AND P5, PT, R0, 0x88, P5 ;  /* 0x000000880000780c */ /* 0x000fe20002fa4270 */
        /* <DEDUP_REMOVED lines=8> */
[-C--:B------:R-:W-:Y:S01]  /*1f7d0*/  FMUL R12, R229, R2.reuse ;  /* 0x00000002e50c7220 */ /* 0x080fe20000400000 */
[----:B------:R-:W-:Y:S01]  /*1f7e0*/  F2FP.BF16.F32.PACK_AB R91, RZ, R91 ;  /* 0x0000005bff5b723e */ /* 0x000fe200000010ff */
[----:B------:R-:W-:Y:S01]  /*1f7f0*/  FMUL R107, R107, R2 ;  /* 0x000000026b6b7220 */ /* 0x000fe20000400000 */
[----:B------:R-:W-:Y:S01]  /*1f800*/  F2FP.BF16.F32.PACK_AB R92, RZ, R92 ;  /* 0x0000005cff5c723e */ /* 0x000fe200000010ff */
[----:B------:R0:W-:Y:S01]  /*1f810*/  @P5 STG.E.U16 desc[UR36][R10.64+0x130], R14 ;  /* 0x0001300e0a005986 */ /* 0x0001e2000c101524 */
[----:B------:R-:W-:Y:S01]  /*1f820*/  ISETP.GT.AND P5, PT, R0, 0x88, P6 ;  /* 0x000000880000780c */ /* 0x000fe200037a4270 */
[-C--:B------:R-:W-:Y:S01]  /*1f830*/  FMUL R108, R108, R2.reuse ;  /* 0x000000026c6c7220 */ /* 0x080fe20000400000 */
[----:B------:R-:W-:Y:S01]  /*1f840*/  ISETP.GT.AND P6, PT, R3, 0xa0, PT ;  /* 0x000000a00300780c */ /* 0x000fe20003fc4270 */
        /* <DEDUP_REMOVED lines=27> */
[----:B------:R-:W-:Y:S01]  /*1fa00*/  F2FP.BF16.F32.PACK_AB R99, RZ, R99 ;  /* 0x00000063ff63723e */ /* 0x000fe200000010ff */
[----:B------:R-:W-:Y:S01]  /*1fa10*/  FMUL R119, R119, R2 ;  /* 0x0000000277777220 */ /* 0x000fe20000400000 */
[----:B------:R-:W-:-:S02]  /*1fa20*/  F2FP.BF16.F32.PACK_AB R100, RZ, R100 ;  /* 0x00000064ff64723e */ /* 0x000fc400000010ff */
[----:B------:R-:W-:Y:S02]  /*1fa30*/  F2FP.BF16.F32.PACK_AB R12, RZ, R12 ;  /* 0x0000000cff0c723e */ /* 0x000fe400000010ff */
[----:B------:R-:W-:Y:S02]  /*1fa40*/  F2FP.BF16.F32.PACK_AB R101, RZ, R101 ;  /* 0x00000065ff65723e */ /* 0x000fe400000010ff */
[----:B------:R-:W-:Y:S02]  /*1fa50*/  F2FP.BF16.F32.PACK_AB R102, RZ, R102 ;  /* 0x00000066ff66723e */ /* 0x000fe400000010ff */
[----:B0-----:R-:W-:Y:S01]  /*1fa60*/  PRMT R15, R12, 0x7610, R15 ;  /* 0x000076100c0f7816 */ /* 0x001fe2000000000f */
[----:B------:R0:W-:Y:S01]  /*1fa70*/  @P5 STG.E.U16 desc[UR36][R8.64+0x142], R14 ;  /* 0x0001420e08005986 */ /* 0x0001e2000c101524 */
[----:B------:R-:W-:Y:S01]  /*1fa80*/  ISETP.GT.AND P5, PT, R3, 0xa0, PT ;  /* 0x000000a00300780c */ /* 0x000fe20003fa4270 */
[----:B------:R-:W-:Y:S01]  /*1fa90*/  FMUL R12, R226, R2 ;  /* 0x00000002e20c7220 */ /* 0x000fe20000400000 */
[----:B------:R-:W-:-:S02]  /*1faa0*/  F2FP.BF16.F32.PACK_AB R103, RZ, R103 ;  /* 0x00000067ff67723e */ /* 0x000fc400000010ff */
[----:B------:R-:W-:Y:S02]  /*1fab0*/  ISETP.GT.AND P5, PT, R0, 0x88, P5 ;  /* 0x000000880000780c */ /* 0x000fe40002fa4270 */
[----:B------:R-:W-:Y:S02]  /*1fac0*/  F2FP.BF16.F32.PACK_AB R12, RZ, R12 ;  /* 0x0000000cff0c723e */ /* 0x000fe400000010ff */
[----:B------:R-:W-:Y:S02]  /*1fad0*/  F2FP.BF16.F32.PACK_AB R104, RZ, R104 ;  /* 0x00000068ff68723e */ /* 0x000fe400000010ff */
[----:B------:R-:W-:Y:S02]  /*1fae0*/  F2FP.BF16.F32.PACK_AB R105, RZ, R105 ;  /* 0x00000069ff69723e */ /* 0x000fe400000010ff */
[----:B0-----:R-:W-:Y:S01]  /*1faf0*/  PRMT R14, R12, 0x7610, R14 ;  /* 0x000076100c0e7816 */ /* 0x001fe2000000000e */
[----:B------:R-:W-:Y:S01]  /*1fb00*/  FMUL R12, R225, R2 ;  /* 0x00000002e10c7220 */ /* 0x000fe20000400000 */
[----:B------:R-:W-:-:S02]  /*1fb10*/  F2FP.BF16.F32.PACK_AB R106, RZ, R106 ;  /* 0x0000006aff6a723e */ /* 0x000fc400000010ff */
[----:B------:R-:W-:Y:S01]  /*1fb20*/  F2FP.BF16.F32.PACK_AB R107, RZ, R107 ;  /* 0x0000006bff6b723e */ /* 0x000fe200000010ff */
[----:B------:R0:W-:Y:S01]  /*1fb30*/  @P5 STG.E.U16 desc[UR36][R10.64+0x140], R13 ;  /* 0x0001400d0a005986 */ /* 0x0001e2000c101524 */
[----:B------:R-:W-:Y:S02]  /*1fb40*/  ISETP.GT.AND P5, PT, R0, 0x88, P6 ;  /* 0x000000880000780c */ /* 0x000fe400037a4270 */
[----:B------:R-:W-:Y:S02]  /*1fb50*/  ISETP.GT.AND P6, PT, R3, 0xa8, PT ;  /* 0x000000a80300780c */ /* 0x000fe40003fc4270 */
[----:B------:R-:W-:Y:S02]  /*1fb60*/  F2FP.BF16.F32.PACK_AB R12, RZ, R12 ;  /* 0x0000000cff0c723e */ /* 0x000fe400000010ff */
[----:B------:R-:W-:Y:S02]  /*1fb70*/  F2FP.BF16.F32.PACK_AB R108, RZ, R108 ;  /* 0x0000006cff6c723e */ /* 0x000fe400000010ff */
[----:B------:R-:W-:Y:S01]  /*1fb80*/  PRMT R18, R12, 0x7610, R18 ;  /* 0x000076100c127816 */ /* 0x000fe20000000012 */
[-C--:B------:R-:W-:Y:S01]  /*1fb90*/  FMUL R12, R224, R2.reuse ;  /* 0x00000002e00c7220 */ /* 0x080fe20000400000 */
[----:B------:R-:W-:Y:S01]  /*1fba0*/  F2FP.BF16.F32.PACK_AB R109, RZ, R109 ;  /* 0x0000006dff6d723e */ /* 0x000fe200000010ff */
[----:B0-----:R-:W-:Y:S01]  /*1fbb0*/  FMUL R13, R223, R2 ;  /* 0x00000002df0d7220 */ /* 0x001fe20000400000 */
[----:B------:R-:W-:Y:S01]  /*1fbc0*/  F2FP.BF16.F32.PACK_AB R110, RZ, R110 ;  /* 0x0000006eff6e723e */ /* 0x000fe200000010ff */
[----:B------:R0:W-:Y:S01]  /*1fbd0*/  @P5 STG.E.U16 desc[UR36][R10.64+0x142], R15 ;  /* 0x0001420f0a005986 */ /* 0x0001e2000c101524 */
[----:B------:R-:W-:-:S02]  /*1fbe0*/  ISETP.GT.AND P5, PT, R0, 0x80, P6 ;  /* 0x000000800000780c */ /* 0x000fc400037a4270 */
[----:B------:R-:W-:Y:S02]  /*1fbf0*/  F2FP.BF16.F32.PACK_AB R12, RZ, R12 ;  /* 0x0000000cff0c723e */ /* 0x000fe400000010ff */
[----:B------:R-:W-:Y:S02]  /*1fc00*/  F2FP.BF16.F32.PACK_AB R13, RZ, R13 ;  /* 0x0000000dff0d723e */ /* 0x000fe400000010ff */
[----:B------:R-:W-:Y:S01]  /*1fc10*/  PRMT R20, R12, 0x7610, R20 ;  /* 0x000076100c147816 */ /* 0x000fe20000000014 */
[-C--:B------:R-:W-:Y:S01]  /*1fc20*/  FMUL R12, R222, R2.reuse ;  /* 0x00000002de0c7220 */ /* 0x080fe20000400000 */
[----:B------:R-:W-:Y:S01]  /*1fc30*/  PRMT R21, R13, 0x7610, R21 ;  /* 0x000076100d157816 */ /* 0x000fe20000000015 */
[----:B------:R-:W-:Y:S01]  /*1fc40*/  FMUL R13, R221, R2 ;  /* 0x00000002dd0d7220 */ /* 0x000fe20000400000 */
[----:B------:R-:W-:Y:S02]  /*1fc50*/  F2FP.BF16.F32.PACK_AB R111, RZ, R111 ;  /* 0x0000006fff6f723e */ /* 0x000fe400000010ff */
[----:B0-----:R-:W-:Y:S01]  /*1fc60*/  F2FP.BF16.F32.PACK_AB R15, RZ, R12 ;  /* 0x0000000cff0f723e */ /* 0x001fe200000010ff */
[----:B------:R0:W-:Y:S01]  /*1fc70*/  @P5 STG.E.U16 desc[UR36][R8.64+0x150], R14 ;  /* 0x0001500e08005986 */ /* 0x0001e2000c101524 */
[C---:B------:R-:W-:Y:S01]  /*1fc80*/  ISETP.GT.AND P5, PT, R0.reuse, 0x80, P4 ;  /* 0x000000800000780c */ /* 0x040fe200027a4270 */
[----:B------:R-:W-:Y:S01]  /*1fc90*/  FMUL R12, R219, R2 ;  /* 0x00000002db0c7220 */ /* 0x000fe20000400000 */
[----:B------:R-:W-:-:S02]  /*1fca0*/  ISETP.GT.AND P4, PT, R0, 0x88, P4 ;  /* 0x000000880000780c */ /* 0x000fc40002784270 */
[----:B------:R-:W-:Y:S02]  /*1fcb0*/  F2FP.BF16.F32.PACK_AB R112, RZ, R112 ;  /* 0x00000070ff70723e */ /* 0x000fe400000010ff */
[----:B------:R-:W-:Y:S02]  /*1fcc0*/  F2FP.BF16.F32.PACK_AB R12, RZ, R12 ;  /* 0x0000000cff0c723e */ /* 0x000fe400000010ff */
[----:B------:R-:W-:Y:S02]  /*1fcd0*/  F2FP.BF16.F32.PACK_AB R113, RZ, R113 ;  /* 0x00000071ff71723e */ /* 0x000fe400000010ff */
[----:B------:R-:W-:Y:S01]  /*1fce0*/  F2FP.BF16.F32.PACK_AB R114, RZ, R114 ;  /* 0x00000072ff72723e */ /* 0x000fe200000010ff */
[----:B0-----:R-:W-:Y:S01]  /*1fcf0*/  FMUL R14, R220, R2 ;  /* 0x00000002dc0e7220 */ /* 0x001fe20000400000 */
[----:B------:R-:W-:Y:S01]  /*1fd00*/  F2FP.BF16.F32.PACK_AB R115, RZ, R115 ;  /* 0x00000073ff73723e */ /* 0x000fe200000010ff */
[----:B------:R0:W-:Y:S01]  /*1fd10*/  @P5 STG.E.U16 desc[UR36][R8.64+0x152], R18 ;  /* 0x0001521208005986 */ /* 0x0001e2000c101524 */
[----:B------:R-:W-:-:S02]  /*1fd20*/  ISETP.GT.AND P5, PT, R0, 0x88, P6 ;  /* 0x000000880000780c */ /* 0x000fc400037a4270 */
[----:B------:R-:W-:Y:S01]  /*1fd30*/  F2FP.BF16.F32.PACK_AB R19, RZ, R14 ;  /* 0x0000000eff13723e */ /* 0x000fe200000010ff */
[----:B------:R-:W-:Y:S01]  /*1fd40*/  FMUL R14, R217, R2 ;  /* 0x00000002d90e7220 */ /* 0x000fe20000400000 */
[----:B------:R-:W-:Y:S02]  /*1fd50*/  ISETP.GT.AND P6, PT, R3, 0xc1, PT ;  /* 0x000000c10300780c */ /* 0x000fe40003fc4270 */
[----:B------:R-:W-:Y:S02]  /*1fd60*/  F2FP.BF16.F32.PACK_AB R116, RZ, R116 ;  /* 0x00000074ff74723e */ /* 0x000fe400000010ff */
[----:B------:R-:W-:Y:S02]  /*1fd70*/  F2FP.BF16.F32.PACK_AB R14, RZ, R14 ;  /* 0x0000000eff0e723e */ /* 0x000fe400000010ff */
[----:B------:R-:W-:Y:S02]  /*1fd80*/  F2FP.BF16.F32.PACK_AB R117, RZ, R117 ;  /* 0x00000075ff75723e */ /* 0x000fe400000010ff */
[----:B0-----:R-:W-:Y:S01]  /*1fd90*/  F2FP.BF16.F32.PACK_AB R18, RZ, R13 ;  /* 0x0000000dff12723e */ /* 0x001fe200000010ff */
[----:B------:R0:W-:Y:S01]  /*1fda0*/  @P5 STG.E.U16 desc[UR36][R10.64+0x150], R20 ;  /* 0x000150140a005986 */ /* 0x0001e2000c101524 */
[----:B------:R-:W-:Y:S01]  /*1fdb0*/  ISETP.GT.AND P5, PT, R0, 0x80, P1 ;  /* 0x000000800000780c */ /* 0x000fe20000fa4270 */
[----:B------:R-:W-:Y:S01]  /*1fdc0*/  FMUL R13, R218, R2 ;  /* 0x00000002da0d7220 */ /* 0x000fe20000400000 */
[C---:B------:R-:W-:Y:S01]  /*1fdd0*/  ISETP.GT.AND P1, PT, R0.reuse, 0x88, P1 ;  /* 0x000000880000780c */ /* 0x040fe20000f24270 */
[----:B------:R1:W-:Y:S01]  /*1fde0*/  @P4 STG.E.U16 desc[UR36][R10.64+0x152], R21 ;  /* 0x000152150a004986 */ /* 0x0003e2000c101524 */
[----:B------:R-:W-:-:S02]  /*1fdf0*/  ISETP.GT.AND P4, PT, R0, 0x80, P3 ;  /* 0x000000800000780c */ /* 0x000fc40001f84270 */
[----:B------:R-:W-:Y:S02]  /*1fe00*/  ISETP.GT.AND P3, PT, R0, 0x88, P3 ;  /* 0x000000880000780c */ /* 0x000fe40001f64270 */
[----:B------:R-:W-:Y:S02]  /*1fe10*/  F2FP.BF16.F32.PACK_AB R13, RZ, R13 ;  /* 0x0000000dff0d723e */ /* 0x000fe400000010ff */
[----:B------:R-:W-:Y:S02]  /*1fe20*/  F2FP.BF16.F32.PACK_AB R118, RZ, R118 ;  /* 0x00000076ff76723e */ /* 0x000fe400000010ff */
[----:B0-----:R-:W-:Y:S01]  /*1fe30*/  PRMT R20, R15, 0x7610, R20 ;  /* 0x000076100f147816 */ /* 0x001fe20000000014 */
[-C--:B------:R-:W-:Y:S01]  /*1fe40*/  FMUL R15, R216, R2.reuse ;  /* 0x00000002d80f7220 */ /* 0x080fe20000400000 */
[----:B------:R-:W-:Y:S02]  /*1fe50*/  F2FP.BF16.F32.PACK_AB R119, RZ, R119 ;  /* 0x00000077ff77723e */ /* 0x000fe400000010ff */
[----:B-1----:R-:W-:Y:S01]  /*1fe60*/  PRMT R21, R18, 0x7610, R21 ;  /* 0x0000761012157816 */ /* 0x002fe20000000015 */
[----:B------:R-:W-:Y:S01]  /*1fe70*/  @P5 STG.E.U16 desc[UR36][R8.64+0x160], R20 ;  /* 0x0001601408005986 */ /* 0x000fe2000c101524 */
[----:B------:R-:W-:Y:S01]  /*1fe80*/  FMUL R18, R23, R2 ;  /* 0x0000000217127220 */ /* 0x000fe20000400000 */
[----:B------:R-:W-:-:S02]  /*1fe90*/  F2FP.BF16.F32.PACK_AB R15, RZ, R15 ;  /* 0x0000000fff0f723e */ /* 0x000fc400000010ff */
[----:B------:R-:W-:Y:S01]  /*1fea0*/  @P4 STG.E.U16 desc[UR36][R8.64+0x162], R21 ;  /* 0x0001621508004986 */ /* 0x000fe2000c101524 */
[C---:B------:R-:W-:Y:S02]  /*1feb0*/  ISETP.GT.AND P4, PT, R0.reuse, 0x80, P0 ;  /* 0x000000800000780c */ /* 0x040fe40000784270 */
[C---:B------:R-:W-:Y:S01]  /*1fec0*/  ISETP.GT.AND P0, PT, R0.reuse, 0x88, P0 ;  /* 0x000000880000780c */ /* 0x040fe20000704270 */
[----:B------:R-:W-:Y:S01]  /*1fed0*/  @P1 STG.E.U16 desc[UR36][R10.64+0x160], R19 ;  /* 0x000160130a001986 */ /* 0x000fe2000c101524 */
[C---:B------:R-:W-:Y:S02]  /*1fee0*/  ISETP.GT.AND P1, PT, R0.reuse, 0x80, P2 ;  /* 0x000000800000780c */ /* 0x040fe40001724270 */
[----:B------:R-:W-:Y:S01]  /*1fef0*/  ISETP.GT.AND P2, PT, R0, 0x88, P2 ;  /* 0x000000880000780c */ /* 0x000fe20001744270 */
[----:B------:R-:W-:Y:S01]  /*1ff00*/  @P3 STG.E.U16 desc[UR36][R10.64+0x162], R12 ;  /* 0x0001620c0a003986 */ /* 0x000fe2000c101524 */
[----:B------:R-:W-:Y:S02]  /*1ff10*/  F2FP.BF16.F32.PACK_AB R18, RZ, R18 ;  /* 0x00000012ff12723e */ /* 0x000fe400000010ff */
[----:B------:R-:W-:-:S02]  /*1ff20*/  ISETP.GT.AND P5, PT, R3, 0xc0, PT ;  /* 0x000000c00300780c */ /* 0x000fc40003fa4270 */
[----:B------:R-:W-:Y:S01]  /*1ff30*/  ISETP.GT.AND P3, PT, R0, RZ, P6 ;  /* 0x000000ff0000720c */ /* 0x000fe20003764270 */
[----:B------:R-:W-:Y:S01]  /*1ff40*/  @P4 STG.E.U16 desc[UR36][R8.64+0x170], R13 ;  /* 0x0001700d08004986 */ /* 0x000fe2000c101524 */
[----:B------:R-:W-:-:S03]  /*1ff50*/  ISETP.GT.AND P4, PT, R3, 0xc9, PT ;  /* 0x000000c90300780c */ /* 0x000fc60003f84270 */
[----:B------:R-:W-:Y:S01]  /*1ff60*/  @P1 STG.E.U16 desc[UR36][R8.64+0x172], R14 ;  /* 0x0001720e08001986 */ /* 0x000fe2000c101524 */
[----:B------:R-:W-:-:S03]  /*1ff70*/  ISETP.GT.AND P1, PT, R0, RZ, P5 ;  /* 0x000000ff0000720c */ /* 0x000fc60002f24270 */
[----:B------:R-:W-:Y:S01]  /*1ff80*/  @P0 STG.E.U16 desc[UR36][R10.64+0x170], R15 ;  /* 0x0001700f0a000986 */ /* 0x000fe2000c101524 */
[----:B------:R-:W-:-:S03]  /*1ff90*/  ISETP.GT.AND P0, PT, R0, 0x8, P6 ;  /* 0x000000080000780c */ /* 0x000fc60003704270 */
[----:B------:R0:W-:Y:S01]  /*1ffa0*/  @P2 STG.E.U16 desc[UR36][R10.64+0x172], R18 ;  /* 0x000172120a002986 */ /* 0x0001e2000c101524 */
[----:B------:R-:W-:Y:S02]  /*1ffb0*/  ISETP.GT.AND P2, PT, R0, 0x8, P5 ;  /* 0x000000080000780c */ /* 0x000fe40002f44270 */
[----:B------:R-:W-:-:S03]  /*1ffc0*/  ISETP.GT.AND P5, PT, R3, 0xc8, PT ;  /* 0x000000c80300780c */ /* 0x000fc60003fa4270 */
[----:B------:R-:W-:Y:S01]  /*1ffd0*/  @P1 STG.E.U16 desc[UR36][R4.64+0x180], R120 ;  /* 0x0001807804001986 */ /* 0x000fe2000c101524 */
[----:B------:R-:W-:-:S03]  /*1ffe0*/  ISETP.GT.AND P1, PT, R0, RZ, P5 ;  /* 0x000000ff0000720c */ /* 0x000fc60002f24270 */
[----:B------:R-:W-:Y:S01]  /*1fff0*/  @P3 STG.E.U16 desc[UR36][R4.64+0x182], R121 ;  /* 0x0001827904003986 */ /* 0x000fe2000c101524 */
[----:B------:R-:W-:-:S03]  /*20000*/  ISETP.GT.AND P3, PT, R3, 0xd0, PT ;  /* 0x000000d00300780c */ /* 0x000fc60003f64270 */
[----:B------:R-:W-:Y:S01]  /*20010*/  @P2 STG.E.U16 desc[UR36][R6.64+0x180], R122 ;  /* 0x0001807a06002986 */ /* 0x000fe2000c101524 */
[----:B------:R-:W-:-:S03]  /*20020*/  ISETP.GT.AND P2, PT, R3, 0xd1, PT ;  /* 0x000000d10300780c */ /* 0x000fc60003f44270 */
[----:B------:R-:W-:Y:S01]  /*20030*/  @P0 STG.E.U16 desc[UR36][R6.64+0x182], R123 ;  /* 0x0001827b06000986 */ /* 0x000fe2000c101524 */
[----:B------:R-:W-:-:S03]  /*20040*/  ISETP.GT.AND P0, PT, R0, RZ, P4 ;  /* 0x000000ff0000720c */ /* 0x000fc60002704270 */
[----:B------:R-:W-:Y:S01]  /*20050*/  @P1 STG.E.U16 desc[UR36][R4.64+0x190], R124 ;  /* 0x0001907c04001986 */ /* 0x000fe2000c101524 */
[----:B------:R-:W-:Y:S02]  /*20060*/  ISETP.GT.AND P1, PT, R0, 0x8, P5 ;  /* 0x000000080000780c */ /* 0x000fe40002f24270 */
[----:B------:R-:W-:-:S07]  /*20070*/  ISETP.GT.AND P5, PT, R3, 0x168, PT ;  /* 0x000001680300780c */ /* 0x000fce0003fa4270 */
[----:B------:R-:W-:Y:S01]  /*20080*/  @P0 STG.E.U16 desc[UR36][R4.64+0x192], R125 ;  /* 0x0001927d04000986 */ /* 0x000fe2000c101524 */
[----:B------:R-:W-:Y:S02]  /*20090*/  ISETP.GT.AND P0, PT, R0, 0x8, P4 ;  /* 0x000000080000780c */ /* 0x000fe40002704270 */
[C---:B------:R-:W-:Y:S01]  /*200a0*/  ISETP.GT.AND P4, PT, R3.reuse, 0x169, PT ;  /* 0x000001690300780c */ /* 0x040fe20003f84270 */
[----:B------:R-:W-:Y:S01]  /*200b0*/  @P1 STG.E.U16 desc[UR36][R6.64+0x190], R126 ;  /* 0x0001907e06001986 */ /* 0x000fe2000c101524 */
[----:B------:R-:W-:-:S09]  /*200c0*/  ISETP.GT.AND P1, PT, R3, 0xd9, PT ;  /* 0x000000d90300780c */ /* 0x000fd20003f24270 */
[----:B------:R-:W-:Y:S01]  /*200d0*/  @P0 STG.E.U16 desc[UR36][R6.64+0x192], R127 ;  /* 0x0001927f06000986 */ /* 0x000fe2000c101524 */
[----:B------:R-:W-:-:S13]  /*200e0*/  ISETP.GT.AND P0, PT, R0, RZ, P3 ;  /* 0x000000ff0000720c */ /* 0x000fda0001f04270 */
[----:B------:R-:W-:Y:S01]  /*200f0*/  @P0 STG.E.U16 desc[UR36][R4.64+0x1a0], R128 ;  /* 0x0001a08004000986 */ /* 0x000fe2000c101524 */
[----:B0-----:R-:W-:-:S04]  /*20100*/  IADD3 R10, P0, R8, UR5, RZ ;  /* 0x00000005080a7c10 */ /* 0x001fc8000ff1e0ff */
[----:B------:R-:W-:Y:S02]  /*20110*/  IADD3.X R11, R9, UR4, RZ, P0, !PT ;  /* 0x00000004090b7c10 */ /* 0x000fe400087fe4ff */
[----:B------:R-:W-:-:S13]  /*20120*/  ISETP.GT.AND P0, PT, R0, RZ, P2 ;  /* 0x000000ff0000720c */ /* 0x000fda0001704270 */
[----:B------:R-:W-:Y:S01]  /*20130*/  @P0 STG.E.U16 desc[UR36][R4.64+0x1a2], R129 ;  /* 0x0001a28104000986 */ /* 0x000fe2000c101524 */
[----:B------:R-:W-:Y:S02]  /*20140*/  ISETP.GT.AND P0, PT, R0, 0x8, P3 ;  /* 0x000000080000780c */ /* 0x000fe40001f04270 */
[----:B------:R-:W-:-:S11]  /*20150*/  ISETP.GT.AND P3, PT, R3, 0x171, PT ;  /* 0x000001710300780c */ /* 0x000fd60003f64270 */
[----:B------:R-:W-:Y:S01]  /*20160*/  @P0 STG.E.U16 desc[UR36][R6.64+0x1a0], R130 ;  /* 0x0001a08206000986 */ /* 0x000fe2000c101524 */
[----:B------:R-:W-:Y:S02]  /*20170*/  ISETP.GT.AND P0, PT, R0, 0x8, P2 ;  /* 0x000000080000780c */ /* 0x000fe40001704270 */
[----:B------:R-:W-:-:S11]  /*20180*/  ISETP.GT.AND P2, PT, R3, 0xd8, PT ;  /* 0x000000d80300780c */ /* 0x000fd60003f44270 */
[----:B------:R-:W-:Y:S01]  /*20190*/  @P0 STG.E.U16 desc[UR36][R6.64+0x1a2], R131 ;  /* 0x0001a28306000986 */ /* 0x000fe2000c101524 */
[----:B------:R-:W-:-:S13]  /*201a0*/  ISETP.GT.AND P0, PT, R0, RZ, P2 ;  /* 0x000000ff0000720c */ /* 0x000fda0001704270 */
[----:B------:R-:W-:Y:S01]  /*201b0*/  @P0 STG.E.U16 desc[UR36][R4.64+0x1b0], R132 ;  /* 0x0001b08404000986 */ /* 0x000fe2000c101524 */
        /* <DEDUP_REMOVED lines=175> */
[----:B------:R-:W-:-:S13]  /*20cb0*/  ISETP.GT.AND P0, PT, R0, 0x8, P1 ;  /* 0x000000080000780c */ /* 0x000fda0000f04270 */
[----:B------:R-:W-:Y:S01]  /*20cc0*/  @P0 STG.E.U16 desc[UR36][R6.64+0x2c2], R203 ;  /* 0x0002c2cb06000986 */ /* 0x000fe2000c101524 */
[----:B------:R-:W-:-:S13]  /*20cd0*/  ISETP.GT.AND P0, PT, R0, RZ, P5 ;  /* 0x000000ff0000720c */ /* 0x000fda0002f04270 */
[----:B------:R-:W-:Y:S01]  /*20ce0*/  @P0 STG.E.U16 desc[UR36][R4.64+0x2d0], R204 ;  /* 0x0002d0cc04000986 */ /* 0x000fe2000c101524 */
[----:B------:R-:W-:-:S13]  /*20cf0*/  ISETP.GT.AND P0, PT, R0, RZ, P4 ;  /* 0x000000ff0000720c */ /* 0x000fda0002704270 */
[----:B------:R-:W-:Y:S01]  /*20d00*/  @P0 STG.E.U16 desc[UR36][R4.64+0x2d2], R205 ;  /* 0x0002d2cd04000986 */ /* 0x000fe2000c101524 */
[----:B------:R-:W-:-:S13]  /*20d10*/  ISETP.GT.AND P0, PT, R0, 0x8, P5 ;  /* 0x000000080000780c */ /* 0x000fda0002f04270 */
[----:B------:R-:W-:Y:S01]  /*20d20*/  @P0 STG.E.U16 desc[UR36][R6.64+0x2d0], R206 ;  /* 0x0002d0ce06000986 */ /* 0x000fe2000c101524 */
[----:B------:R-:W-:-:S13]  /*20d30*/  ISETP.GT.AND P0, PT, R0, 0x8, P4 ;  /* 0x000000080000780c */ /* 0x000fda0002704270 */
[----:B------:R-:W-:Y:S01]  /*20d40*/  @P0 STG.E.U16 desc[UR36][R6.64+0x2d2], R207 ;  /* 0x0002d2cf06000986 */ /* 0x000fe2000c101524 */
[----:B------:R-:W-:-:S04]  /*20d50*/  ISETP.GT.AND P0, PT, R3, 0x170, PT ;  /* 0x000001700300780c */ /* 0x000fc80003f04270 */
        /* <DEDUP_REMOVED lines=8> */
[----:B------:R-:W-:-:S13]  /*20de0*/  ISETP.GT.AND P1, PT, R0, RZ, P2 ;  /* 0x000000ff0000720c */ /* 0x000fda0001724270 */
[----:B------:R-:W-:Y:S01]  /*20df0*/  @P1 STG.E.U16 desc[UR36][R4.64+0x2f0], R212 ;  /* 0x0002f0d404001986 */ /* 0x000fe2000c101524 */
[----:B------:R-:W-:-:S04]  /*20e00*/  ISETP.GT.AND P1, PT, R3, 0x179, PT ;  /* 0x000001790300780c */ /* 0x000fc80003f24270 */
[----:B------:R-:W-:-:S13]  /*20e10*/  ISETP.GT.AND P6, PT, R0, RZ, P1 ;  /* 0x000000ff0000720c */ /* 0x000fda0000fc4270 */
[----:B------:R0:W-:Y:S01]  /*20e20*/  @P6 STG.E.U16 desc[UR36][R4.64+0x2f2], R213 ;  /* 0x0002f2d504006986 */ /* 0x0001e2000c101524 */
[----:B------:R-:W-:-:S13]  /*20e30*/  ISETP.GT.AND P6, PT, R0, 0x8, P2 ;  /* 0x000000080000780c */ /* 0x000fda00017c4270 */
[----:B0-----:R-:W-:Y:S02]  /*20e40*/  @P6 IMAD.MOV.U32 R4, RZ, RZ, R6 ;  /* 0x000000ffff046224 */ /* 0x001fe400078e0006 */
[----:B------:R-:W-:-:S05]  /*20e50*/  @P6 IMAD.MOV.U32 R5, RZ, RZ, R7 ;  /* 0x000000ffff056224 */ /* 0x000fca00078e0007 */
[----:B------:R0:W-:Y:S01]  /*20e60*/  @P6 STG.E.U16 desc[UR36][R4.64+0x2f0], R214 ;  /* 0x0002f0d604006986 */ /* 0x0001e2000c101524 */
[----:B------:R-:W-:-:S13]  /*20e70*/  ISETP.GT.AND P6, PT, R0, 0x8, P1 ;  /* 0x000000080000780c */ /* 0x000fda0000fc4270 */
[----:B------:R0:W-:Y:S01]  /*20e80*/  @P6 STG.E.U16 desc[UR36][R6.64+0x2f2], R215 ;  /* 0x0002f2d706006986 */ /* 0x0001e2000c101524 */
[----:B------:R-:W-:-:S04]  /*20e90*/  ISETP.GT.AND P6, PT, R3, 0xc0, PT ;  /* 0x000000c00300780c */ /* 0x000fc80003fc4270 */
        /* <DEDUP_REMOVED lines=251> */
[C---:B------:R-:W-:Y:S02]  /*21e50*/  ISETP.GT.AND P6, PT, R0.reuse, 0x80, P5 ;  /* 0x000000800000780c */ /* 0x040fe40002fc4270 */
[----:B------:R-:W-:-:S11]  /*21e60*/  ISETP.GT.AND P5, PT, R0, 0x88, P5 ;  /* 0x000000880000780c */ /* 0x000fd60002fa4270 */
[----:B------:R0:W-:Y:S01]  /*21e70*/  @P6 STG.E.U16 desc[UR36][R8.64+0x2d0], R108 ;  /* 0x0002d06c08006986 */ /* 0x0001e2000c101524 */
[C---:B------:R-:W-:Y:S02]  /*21e80*/  ISETP.GT.AND P6, PT, R0.reuse, 0x80, P4 ;  /* 0x000000800000780c */ /* 0x040fe400027c4270 */
[----:B------:R-:W-:-:S11]  /*21e90*/  ISETP.GT.AND P4, PT, R0, 0x88, P4 ;  /* 0x000000880000780c */ /* 0x000fd60002784270 */
[----:B------:R0:W-:Y:S04]  /*21ea0*/  @P6 STG.E.U16 desc[UR36][R8.64+0x2d2], R109 ;  /* 0x0002d26d08006986 */ /* 0x0001e8000c101524 */
[----:B------:R0:W-:Y:S01]  /*21eb0*/  @P5 STG.E.U16 desc[UR36][R10.64+0x2d0], R110 ;  /* 0x0002d06e0a005986 */ /* 0x0001e2000c101524 */
[C---:B------:R-:W-:Y:S02]  /*21ec0*/  ISETP.GT.AND P5, PT, R0.reuse, 0x80, P0 ;  /* 0x000000800000780c */ /* 0x040fe400007a4270 */
[C---:B------:R-:W-:Y:S01]  /*21ed0*/  ISETP.GT.AND P0, PT, R0.reuse, 0x88, P0 ;  /* 0x000000880000780c */ /* 0x040fe20000704270 */
[----:B------:R0:W-:Y:S01]  /*21ee0*/  @P4 STG.E.U16 desc[UR36][R10.64+0x2d2], R111 ;  /* 0x0002d26f0a004986 */ /* 0x0001e2000c101524 */
[C---:B------:R-:W-:Y:S02]  /*21ef0*/  ISETP.GT.AND P4, PT, R0.reuse, 0x80, P3 ;  /* 0x000000800000780c */ /* 0x040fe40001f84270 */
[----:B------:R-:W-:-:S07]  /*21f00*/  ISETP.GT.AND P3, PT, R0, 0x88, P3 ;  /* 0x000000880000780c */ /* 0x000fce0001f64270 */
[----:B------:R0:W-:Y:S01]  /*21f10*/  @P5 STG.E.U16 desc[UR36][R8.64+0x2e0], R112 ;  /* 0x0002e07008005986 */ /* 0x0001e2000c101524 */
[C---:B------:R-:W-:Y:S02]  /*21f20*/  ISETP.GT.AND P5, PT, R0.reuse, 0x80, P2 ;  /* 0x000000800000780c */ /* 0x040fe400017a4270 */
[C---:B------:R-:W-:Y:S01]  /*21f30*/  ISETP.GT.AND P2, PT, R0.reuse, 0x88, P2 ;  /* 0x000000880000780c */ /* 0x040fe20001744270 */
[----:B------:R0:W-:Y:S01]  /*21f40*/  @P4 STG.E.U16 desc[UR36][R8.64+0x2e2], R113 ;  /* 0x0002e27108004986 */ /* 0x0001e2000c101524 */
[C---:B------:R-:W-:Y:S02]  /*21f50*/  ISETP.GT.AND P4, PT, R0.reuse, 0x80, P1 ;  /* 0x000000800000780c */ /* 0x040fe40000f84270 */
[----:B------:R-:W-:Y:S01]  /*21f60*/  ISETP.GT.AND P1, PT, R0, 0x88, P1 ;  /* 0x000000880000780c */ /* 0x000fe20000f24270 */
[----:B------:R0:W-:Y:S04]  /*21f70*/  @P0 STG.E.U16 desc[UR36][R10.64+0x2e0], R114 ;  /* 0x0002e0720a000986 */ /* 0x0001e8000c101524 */
[----:B------:R0:W-:Y:S04]  /*21f80*/  @P3 STG.E.U16 desc[UR36][R10.64+0x2e2], R115 ;  /* 0x0002e2730a003986 */ /* 0x0001e8000c101524 */
[----:B------:R0:W-:Y:S04]  /*21f90*/  @P5 STG.E.U16 desc[UR36][R8.64+0x2f0], R116 ;  /* 0x0002f07408005986 */ /* 0x0001e8000c101524 */
[----:B------:R0:W-:Y:S04]  /*21fa0*/  @P4 STG.E.U16 desc[UR36][R8.64+0x2f2], R117 ;  /* 0x0002f27508004986 */ /* 0x0001e8000c101524 */
[----:B------:R0:W-:Y:S04]  /*21fb0*/  @P2 STG.E.U16 desc[UR36][R10.64+0x2f0], R118 ;  /* 0x0002f0760a002986 */ /* 0x0001e8000c101524 */
[----:B------:R0:W-:Y:S02]  /*21fc0*/  @P1 STG.E.U16 desc[UR36][R10.64+0x2f2], R119 ;  /* 0x0002f2770a001986 */ /* 0x0001e4000c101524 */
.L_x_792:
[----:B------:R-:W-:Y:S05]  /*21fd0*/  BSYNC B0 ;  /* 0x0000000000007941 */ /* 0x000fea0003800000 */
.L_x_28:
[----:B0-----:R-:W2:Y:S04]  /*21fe0*/  LDL.LU R5, [R1+0x300] ;  /* 0x0003000001057983 */ /* 0x001ea80000300800 */
[----:B------:R-:W2:Y:S01]  /*21ff0*/  LDL.LU R4, [R1+0x304] ;  /* 0x0003040001047983 */ /* 0x000ea20000300800 */
[----:B------:R-:W-:Y:S01]  /*22000*/  ULDC UR4, c[0x0][0xc] ;  /* 0x0000030000047ab9 */ /* 0x000fe20000000800 */
[----:B------:R-:W-:Y:S01]  /*22010*/  ULDC UR5, c[0x0][0x10] ;  /* 0x0000040000057ab9 */ /* 0x000fe20000000800 */
[----:B------:R-:W2:Y:S01]  /*22020*/  LDC R3, c[0x0][0x14] ;  /* 0x00000500ff037b82 */ /* 0x000ea20000000800 */
[----:B------:R-:W-:Y:S01]  /*22030*/  UIMAD.WIDE.U32 UR4, UR4, UR5, URZ ;  /* 0x00000005040472a5 */ /* 0x000fe2000f8e003f */
[----:B------:R-:W-:Y:S01]  /*22040*/  PRMT R0, RZ, 0x7610, R0 ;  /* 0x00007610ff007816 */ /* 0x000fe20000000000 */
[----:B------:R-:W-:Y:S01]  /*22050*/  UMOV UR42, 0xffffffff ;  /* 0xffffffff002a7882 */ /* 0x000fe20000000000 */
[----:B------:R-:W-:-:S03]  /*22060*/  UMOV UR45, 0xffffffff ;  /* 0xffffffff002d7882 */ /* 0x000fc60000000000 */
[----:B--2---:R-:W-:-:S04]  /*22070*/  IMAD.WIDE.U32 R4, R3, UR4, R4 ;  /* 0x0000000403047c25 */ /* 0x004fc8000f8e0004 */
[----:B------:R-:W-:Y:S01]  /*22080*/  IMAD R3, R3, UR5, RZ ;  /* 0x0000000503037c24 */ /* 0x000fe2000f8e02ff */
[----:B------:R-:W-:Y:S01]  /*22090*/  ULDC.64 UR4, c[0x0][0x650] ;  /* 0x0001940000047ab9 */ /* 0x000fe20000000a00 */
[----:B------:R-:W-:Y:S01]  /*220a0*/  IMAD.MOV.U32 R23, RZ, RZ, R4 ;  /* 0x000000ffff177224 */ /* 0x000fe200078e0004 */
[----:B------:R-:W-:Y:S01]  /*220b0*/  ISETP.GE.U32.AND P0, PT, R4, UR4, PT ;  /* 0x0000000404007c0c */ /* 0x000fe2000bf06070 */
[----:B------:R-:W-:-:S05]  /*220c0*/  IMAD.IADD R25, R5, 0x1, R3 ;  /* 0x0000000105197824 */ /* 0x000fca00078e0203 */
[----:B------:R0:W-:Y:S01]  /*220d0*/  STL [R1+0x300], R25 ;  /* 0x0003001901007387 */ /* 0x0001e20000100800 */
[----:B------:R-:W-:-:S03]  /*220e0*/  ISETP.GE.U32.AND.EX P0, PT, R25, UR5, PT, P0 ;  /* 0x0000000519007c0c */ /* 0x000fc6000bf06100 */
[----:B------:R0:W-:Y:S10]  /*220f0*/  STL [R1+0x304], R23 ;  /* 0x0003041701007387 */ /* 0x0001f40000100800 */
[----:B0-----:R-:W-:Y:S05]  /*22100*/  @P0 BRA `(.L_x_793) ;  /* 0x0000000400780947 */ /* 0x001fea0003800000 */
[----:B------:R-:W0:Y:S01]  /*22110*/  S2R R18, SR_CTAID.X ;  /* 0x0000000000127919 */ /* 0x000e220000002500 */
[----:B---3--:R-:W2:Y:S01]  /*22120*/  LDC.64 R10, c[0x0][0x628] ;  /* 0x00018a00ff0a7b82 */ /* 0x008ea20000000a00 */
[----:B------:R-:W-:Y:S01]  /*22130*/  ULDC UR4, c[0x0][0x150] ;  /* 0x0000540000047ab9 */ /* 0x000fe20000000800 */
[----:B----4-:R-:W-:Y:S01]  /*22140*/  IMAD.MOV.U32 R8, RZ, RZ, R23 ;  /* 0x000000ffff087224 */ /* 0x010fe200078e0017 */
[----:B------:R-:W3:Y:S01]  /*22150*/  S2R R20, SR_CTAID.Y ;  /* 0x0000000000147919 */ /* 0x000ee20000002600 */
[----:B------:R-:W-:-:S04]  /*22160*/  IMAD.MOV.U32 R9, RZ, RZ, R25 ;  /* 0x000000ffff097224 */ /* 0x000fc800078e0019 */
[----:B------:R-:W4:Y:S08]  /*22170*/  LDC R21, c[0x0][0x144] ;  /* 0x00005100ff157b82 */ /* 0x000f300000000800 */
[----:B-1----:R-:W1:Y:S08]  /*22180*/  LDC R12, c[0x0][0x630] ;  /* 0x00018c00ff0c7b82 */ /* 0x002e700000000800 */
[----:B------:R-:W1:Y:S01]  /*22190*/  LDC.64 R14, c[0x0][0x620] ;  /* 0x00018800ff0e7b82 */ /* 0x000e620000000a00 */
[----:B--2---:R-:W-:-:S04]  /*221a0*/  ISETP.NE.U32.AND P0, PT, R10, RZ, PT ;  /* 0x000000ff0a00720c */ /* 0x004fc80003f05070 */
[----:B------:R-:W-:Y:S02]  /*221b0*/  ISETP.NE.AND.EX P0, PT, R11, RZ, PT, P0 ;  /* 0x000000ff0b00720c */ /* 0x000fe40003f05300 */
[----:B0-----:R-:W-:-:S05]  /*221c0*/  I2FP.F32.U32 R0, R18 ;  /* 0x0000001200007245 */ /* 0x001fca0000201000 */
[----:B------:R-:W-:-:S04]  /*221d0*/  FMUL R0, R0, UR4 ;  /* 0x0000000400007c20 */ /* 0x000fc80008400000 */
[----:B------:R0:W2:Y:S02]  /*221e0*/  F2I.U32.TRUNC.NTZ R19, R0 ;  /* 0x0000000000137305 */ /* 0x0000a4000020f000 */
[----:B---34-:R-:W-:Y:S05]  /*221f0*/  @!P0 BRA `(.L_x_794) ;  /* 0x0000000000288947 */ /* 0x018fea0003800000 */
[----:B0-----:R-:W0:Y:S02]  /*22200*/  LDC R0, c[0x0][0x634] ;  /* 0x00018d00ff007b82 */ /* 0x001e240000000800 */
        /* <DEDUP_REMOVED lines=9> */
.L_x_794:
[-CC-:B-1----:R-:W-:Y:S01]  /*222a0*/  SHF.R.U64 R29, R8, R12.reuse, R9.reuse ;  /* 0x0000000c081d7219 */ /* 0x182fe20000001209 */
[----:B------:R-:W1:Y:S01]  /*222b0*/  LDC.64 R26, c[0x0][0x640] ;  /* 0x00019000ff1a7b82 */ /* 0x000e620000000a00 */
[----:B0-----:R-:W-:Y:S01]  /*222c0*/  SHF.R.U32.HI R0, RZ, R12, R9 ;  /* 0x0000000cff007219 */ /* 0x001fe20000011609 */
[----:B------:R-:W-:Y:S01]  /*222d0*/  IMAD.MOV.U32 R4, RZ, RZ, R23 ;  /* 0x000000ffff047224 */ /* 0x000fe200078e0017 */
[----:B------:R-:W-:Y:S01]  /*222e0*/  IADD3 R3, P0, RZ, -R29, RZ ;  /* 0x8000001dff037210 */ /* 0x000fe20007f1e0ff */
[----:B--2---:R-:W-:Y:S01]  /*222f0*/  IMAD.MOV R19, RZ, RZ, -R19 ;  /* 0x000000ffff137224 */ /* 0x004fe200078e0a13 */
[----:B------:R-:W-:Y:S01]  /*22300*/  ULDC UR4, c[0x0][0x154] ;  /* 0x0000550000047ab9 */ /* 0x000fe20000000800 */
[----:B------:R-:W-:Y:S02]  /*22310*/  IMAD.MOV.U32 R7, RZ, RZ, 0x1 ;  /* 0x00000001ff077424 */ /* 0x000fe400078e00ff */
[----:B------:R-:W0:Y:S01]  /*22320*/  LDC R6, c[0x0][0x618] ;  /* 0x00018600ff067b82 */ /* 0x000e220000000800 */
[----:B------:R-:W-:-:S02]  /*22330*/  IMAD.X R5, RZ, RZ, ~R0, P0 ;  /* 0x000000ffff057224 */ /* 0x000fc400000e0e00 */
[----:B------:R-:W-:Y:S02]  /*22340*/  IMAD R19, R21, R19, R18 ;  /* 0x0000001315137224 */ /* 0x000fe400078e0212 */
[-C--:B------:R-:W-:Y:S02]  /*22350*/  IMAD R0, R5, R14.reuse, RZ ;  /* 0x0000000e05007224 */ /* 0x080fe400078e02ff */
[----:B------:R-:W-:Y:S01]  /*22360*/  IMAD.MOV.U32 R5, RZ, RZ, R25 ;  /* 0x000000ffff057224 */ /* 0x000fe200078e0019 */
[----:B------:R-:W2:Y:S01]  /*22370*/  LDC R8, c[0x0][0x608] ;  /* 0x00018200ff087b82 */ /* 0x000ea20000000800 */
[----:B------:R-:W-:-:S04]  /*22380*/  IMAD.WIDE.U32 R4, R3, R14, R4 ;  /* 0x0000000e03047225 */ /* 0x000fc800078e0004 */
[----:B------:R-:W-:-:S03]  /*22390*/  IMAD R3, R3, R15, R0 ;  /* 0x0000000f03037224 */ /* 0x000fc600078e0200 */
[----:B------:R-:W3:Y:S01]  /*223a0*/  LDC R24, c[0x0][0x658] ;  /* 0x00019600ff187b82 */ /* 0x000ee20000000800 */
[----:B------:R-:W-:Y:S01]  /*223b0*/  I2FP.F32.U32 R0, R20 ;  /* 0x0000001400007245 */ /* 0x000fe20000201000 */
[----:B------:R-:W-:Y:S01]  /*223c0*/  IMAD.IADD R3, R5, 0x1, R3 ;  /* 0x0000000105037824 */ /* 0x000fe200078e0203 */
[----:B-1----:R-:W-:Y:S01]  /*223d0*/  ISETP.NE.U32.AND P0, PT, R26, RZ, PT ;  /* 0x000000ff1a00720c */ /* 0x002fe20003f05070 */
[----:B------:R-:W-:Y:S02]  /*223e0*/  IMAD.MOV.U32 R5, RZ, RZ, -0x1 ;  /* 0xffffffffff057424 */ /* 0x000fe400078e00ff */
[----:B------:R-:W-:Y:S02]  /*223f0*/  FMUL R0, R0, UR4 ;  /* 0x0000000400007c20 */ /* 0x000fe40008400000 */
[----:B------:R-:W1:Y:S01]  /*22400*/  LDC R15, c[0x0][0x148] ;  /* 0x00005200ff0f7b82 */ /* 0x000e620000000800 */
[----:B0-----:R-:W-:Y:S01]  /*22410*/  SHF.R.U64 R12, R4, R6, R3 ;  /* 0x00000006040c7219 */ /* 0x001fe20000001203 */
[----:B------:R0:W4:Y:S01]  /*22420*/  F2I.U32.TRUNC.NTZ R13, R0 ;  /* 0x00000000000d7305 */ /* 0x000122000020f000 */
[----:B------:R-:W-:-:S02]  /*22430*/  ISETP.NE.AND.EX P0, PT, R27, RZ, PT, P0 ;  /* 0x000000ff1b00720c */ /* 0x000fc40003f05300 */
[----:B------:R-:W-:-:S03]  /*22440*/  SHF.R.U32.HI R3, RZ, R6, R3 ;  /* 0x00000006ff037219 */ /* 0x000fc60000011603 */
[----:B------:R-:W0:Y:S01]  /*22450*/  LDC R18, c[0x0][0x600] ;  /* 0x00018000ff127b82 */ /* 0x000e220000000800 */
[-CC-:B--2---:R-:W-:Y:S02]  /*22460*/  SHF.R.U64 R10, R12, R8.reuse, R3.reuse ;  /* 0x000000080c0a7219 */ /* 0x184fe40000001203 */
[----:B------:R-:W-:-:S05]  /*22470*/  SHF.R.U32.HI R3, RZ, R8, R3 ;  /* 0x00000008ff037219 */ /* 0x000fca0000011603 */
[----:B------:R-:W2:Y:S01]  /*22480*/  LDC R23, c[0x0][0x648] ;  /* 0x00019200ff177b82 */ /* 0x000ea20000000800 */
[-C--:B---3--:R-:W-:Y:S02]  /*22490*/  SHF.L.U32 R4, R5, R24.reuse, RZ ;  /* 0x0000001805047219 */ /* 0x088fe400000006ff */
[-CC-:B------:R-:W-:Y:S02]  /*224a0*/  SHF.R.U64 R14, R10, R24.reuse, R3.reuse ;  /* 0x000000180a0e7219 */ /* 0x180fe40000001203 */
[----:B------:R-:W-:Y:S02]  /*224b0*/  SHF.R.U32.HI R5, RZ, R24, R3 ;  /* 0x00000018ff057219 */ /* 0x000fe40000011603 */
[----:B------:R-:W-:Y:S01]  /*224c0*/  LOP3.LUT R21, RZ, R4, RZ, 0x33, !PT ;  /* 0x00000004ff157212 */ /* 0x000fe200078e33ff */
[----:B------:R-:W3:Y:S01]  /*224d0*/  LDC R25, c[0x0][0x638] ;  /* 0x00018e00ff197b82 */ /* 0x000ee20000000800 */
[----:B------:R-:W-:Y:S01]  /*224e0*/  SHF.L.U32 R24, R7, R24, RZ ;  /* 0x0000001807187219 */ /* 0x000fe200000006ff */
[----:B------:R-:W-:-:S06]  /*224f0*/  IMAD.MOV.U32 R4, RZ, RZ, R14 ;  /* 0x000000ffff047224 */ /* 0x000fcc00078e000e */
[----:B------:R-:W0:Y:S01]  /*22500*/  LDC R28, c[0x0][0x610] ;  /* 0x00018400ff1c7b82 */ /* 0x000e220000000800 */
[----:B----4-:R-:W-:Y:S05]  /*22510*/  @!P0 BRA `(.L_x_795) ;  /* 0x0000000000288947 */ /* 0x010fea0003800000 */
[----:B------:R-:W4:Y:S02]  /*22520*/  LDC R3, c[0x0][0x64c] ;  /* 0x00019300ff037b82 */ /* 0x000f240000000800 */
[----:B----4-:R-:W-:-:S05]  /*22530*/  IADD3 R3, P0, R14, R3, RZ ;  /* 0x000000030e037210 */ /* 0x010fca0007f1e0ff */
        /* <DEDUP_REMOVED lines=8> */
.L_x_795:
[----:B------:R-:W4:Y:S01]  /*225c0*/  LDC R3, c[0x0][0x65c] ;  /* 0x00019700ff037b82 */ /* 0x000f220000000800 */
[----:B0-2---:R-:W-:Y:S01]  /*225d0*/  SHF.R.U64 R0, R4, R23, R5 ;  /* 0x0000001704007219 */ /* 0x005fe20000001205 */
[----:B------:R-:W-:Y:S01]  /*225e0*/  VIADD R7, R18, 0xffffffff ;  /* 0xffffffff12077836 */ /* 0x000fe20000000000 */
[----:B------:R-:W-:Y:S01]  /*225f0*/  LOP3.LUT R5, R10, R21, RZ, 0xc0, !PT ;  /* 0x000000150a057212 */ /* 0x000fe200078ec0ff */
[----:B------:R-:W-:Y:S01]  /*22600*/  IMAD.MOV R13, RZ, RZ, -R13 ;  /* 0x000000ffff0d7224 */ /* 0x000fe200078e0a0d */
[----:B------:R-:W-:Y:S02]  /*22610*/  R2UR UR45, R29 ;  /* 0x000000001d2d72ca */ /* 0x000fe400000e0000 */
[----:B------:R-:W-:Y:S02]  /*22620*/  LOP3.LUT R12, R12, R7, RZ, 0xc0, !PT ;  /* 0x000000070c0c7212 */ /* 0x000fe400078ec0ff */
[----:B----4-:R-:W-:Y:S01]  /*22630*/  ISETP.NE.AND P0, PT, R3, 0x1, PT ;  /* 0x000000010300780c */ /* 0x010fe20003f05270 */
[----:B------:R-:W-:-:S02]  /*22640*/  IMAD.MOV R3, RZ, RZ, -R0 ;  /* 0x000000ffff037224 */ /* 0x000fc400078e0a00 */
[----:B------:R-:W-:Y:S02]  /*22650*/  IMAD R0, R24, R0, R5 ;  /* 0x0000000018007224 */ /* 0x000fe400078e0205 */
[----:B---3--:R-:W-:-:S04]  /*22660*/  IMAD R3, R3, R25, R14 ;  /* 0x0000001903037224 */ /* 0x008fc800078e020e */
[----:B------:R-:W-:-:S04]  /*22670*/  IMAD R3, R3, R18, R12 ;  /* 0x0000001203037224 */ /* 0x000fc800078e020c */
[----:B-1----:R-:W-:-:S04]  /*22680*/  @P0 IMAD R19, R15, R13, R20 ;  /* 0x0000000d0f130224 */ /* 0x002fc800078e0214 */
[----:B------:R-:W-:-:S05]  /*22690*/  IMAD R0, R0, R28, R19 ;  /* 0x0000001c00007224 */ /* 0x000fca00078e0213 */
[----:B------:R-:W-:Y:S02]  /*226a0*/  SEL R4, R3, R0, !P0 ;  /* 0x0000000003047207 */ /* 0x000fe40004000000 */
[----:B------:R-:W-:Y:S02]  /*226b0*/  SEL R0, R0, R3, !P0 ;  /* 0x0000000300007207 */ /* 0x000fe40004000000 */
[----:B------:R-:W-:Y:S02]  /*226c0*/  R2UR UR42, R4 ;  /* 0x00000000042a72ca */ /* 0x000fe400000e0000 */
[----:B------:R-:W-:Y:S01]  /*226d0*/  R2UR UR41, R0 ;  /* 0x00000000002972ca */ /* 0x000fe200000e0000 */
[----:B------:R-:W-:-:S14]  /*226e0*/  IMAD.MOV.U32 R0, RZ, RZ, 0x1 ;  /* 0x00000001ff007424 */ /* 0x000fdc00078e00ff */
.L_x_793:
[----:B------:R-:W-:-:S13]  /*226f0*/  LOP3.LUT P0, RZ, R0, 0xff, RZ, 0xc0, !PT ;  /* 0x000000ff00ff7812 */ /* 0x000fda000780c0ff */
[----:B------:R-:W-:Y:S05]  /*22700*/  @P0 BRA `(.L_x_796) ;  /* 0xfffffde800440947 */ /* 0x000fea000383ffff */
[----:B------:R-:W-:Y:S05]  /*22710*/  EXIT ;  /* 0x000000000000794d */ /* 0x000fea0003800000 */
.L_x_3:
[----:B------:R-:W2:Y:S01]  /*22720*/  LDL R17, [R1+0x304] ;  /* 0x0003040001117983 */ /* 0x000ea20000100800 */
[----:B------:R-:W-:-:S03]  /*22730*/  ULDC.64 UR4, c[0x0][0x650] ;  /* 0x0001940000047ab9 */ /* 0x000fc60000000a00 */
[----:B------:R-:W3:Y:S01]  /*22740*/  LDL R18, [R1+0x300] ;  /* 0x0003000001127983 */ /* 0x000ee20000100800 */
[----:B------:R-:W-:Y:S01]  /*22750*/  PRMT R6, RZ, 0x7610, R6 ;  /* 0x00007610ff067816 */ /* 0x000fe20000000006 */
[----:B------:R-:W-:Y:S02]  /*22760*/  IMAD.MOV.U32 R3, RZ, RZ, -0x1 ;  /* 0xffffffffff037424 */ /* 0x000fe400078e00ff */
[----:B------:R-:W-:Y:S02]  /*22770*/  IMAD.MOV.U32 R2, RZ, RZ, -0x1 ;  /* 0xffffffffff027424 */ /* 0x000fe400078e00ff */
[----:B------:R-:W-:Y:S01]  /*22780*/  IMAD.MOV.U32 R10, RZ, RZ, -0x1 ;  /* 0xffffffffff0a7424 */ /* 0x000fe200078e00ff */
[----:B--2---:R-:W-:-:S04]  /*22790*/  ISETP.GE.U32.AND P0, PT, R17, UR4, PT ;  /* 0x0000000411007c0c */ /* 0x004fc8000bf06070 */
[----:B---3--:R-:W-:-:S13]  /*227a0*/  ISETP.GE.U32.AND.EX P0, PT, R18, UR5, PT, P0 ;  /* 0x0000000512007c0c */ /* 0x008fda000bf06100 */
        /* <DEDUP_REMOVED lines=19> */
.L_x_798:
[--C-:B------:R-:W-:Y:S01]  /*228e0*/  SHF.R.U64 R10, R8, R12, R9.reuse ;  /* 0x0000000c080a7219 */ /* 0x100fe20000001209 */
[----:B------:R-:W-:Y:S01]  /*228f0*/  IMAD.MOV.U32 R3, RZ, RZ, R18 ;  /* 0x000000ffff037224 */ /* 0x000fe200078e0012 */
[----:B------:R-:W-:Y:S01]  /*22900*/  I2FP.F32.U32 R6, R4 ;  /* 0x0000000400067245 */ /* 0x000fe20000201000 */
[----:B------:R-:W0:Y:S01]  /*22910*/  LDC R16, c[0x0][0x618] ;  /* 0x00018600ff107b82 */ /* 0x000e220000000800 */
[----:B------:R-:W-:Y:S01]  /*22920*/  SHF.R.U32.HI R2, RZ, R12, R9 ;  /* 0x0000000cff027219 */ /* 0x000fe20000011609 */
[----:B------:R-:W-:Y:S01]  /*22930*/  ULDC UR4, c[0x0][0x150] ;  /* 0x0000540000047ab9 */ /* 0x000fe20000000800 */
[----:B------:R-:W-:Y:S01]  /*22940*/  IADD3 R5, P0, RZ, -R10, RZ ;  /* 0x8000000aff057210 */ /* 0x000fe20007f1e0ff */
[----:B------:R-:W-:Y:S01]  /*22950*/  FMUL R9, R6, UR4 ;  /* 0x0000000406097c20 */ /* 0x000fe20008400000 */
[----:B------:R-:W-:-:S03]  /*22960*/  ULDC UR4, c[0x0][0x154] ;  /* 0x0000550000047ab9 */ /* 0x000fc60000000800 */
[----:B------:R-:W1:Y:S01]  /*22970*/  LDC.64 R18, c[0x0][0x640] ;  /* 0x00019000ff127b82 */ /* 0x000e620000000a00 */
[----:B------:R-:W-:Y:S01]  /*22980*/  IMAD.X R7, RZ, RZ, ~R2, P0 ;  /* 0x000000ffff077224 */ /* 0x000fe200000e0e02 */
[----:B------:R-:W2:Y:S01]  /*22990*/  F2I.U32.TRUNC.NTZ R9, R9 ;  /* 0x0000000900097305 */ /* 0x000ea2000020f000 */
[----:B------:R-:W-:Y:S02]  /*229a0*/  IMAD.MOV.U32 R2, RZ, RZ, R17 ;  /* 0x000000ffff027224 */ /* 0x000fe400078e0011 */
[-C--:B------:R-:W-:Y:S02]  /*229b0*/  IMAD R6, R7, R14.reuse, RZ ;  /* 0x0000000e07067224 */ /* 0x080fe400078e02ff */
[C---:B------:R-:W-:Y:S01]  /*229c0*/  IMAD.WIDE.U32 R2, R5.reuse, R14, R2 ;  /* 0x0000000e05027225 */ /* 0x040fe200078e0002 */
[----:B------:R-:W3:Y:S03]  /*229d0*/  LDC R11, c[0x0][0x144] ;  /* 0x00005100ff0b7b82 */ /* 0x000ee60000000800 */
[----:B------:R-:W-:-:S02]  /*229e0*/  IMAD R5, R5, R15, R6 ;  /* 0x0000000f05057224 */ /* 0x000fc400078e0206 */
[----:B------:R-:W-:Y:S02]  /*229f0*/  IMAD.MOV.U32 R6, RZ, RZ, -0x1 ;  /* 0xffffffffff067424 */ /* 0x000fe400078e00ff */
[----:B------:R-:W-:Y:S01]  /*22a00*/  IMAD.IADD R3, R3, 0x1, R5 ;  /* 0x0000000103037824 */ /* 0x000fe200078e0205 */
[----:B------:R-:W4:Y:S01]  /*22a10*/  LDC R12, c[0x0][0x608] ;  /* 0x00018200ff0c7b82 */ /* 0x000f220000000800 */
[----:B------:R-:W-:-:S03]  /*22a20*/  I2FP.F32.U32 R5, R0 ;  /* 0x0000000000057245 */ /* 0x000fc60000201000 */
[-C--:B0-----:R-:W-:Y:S01]  /*22a30*/  SHF.R.U64 R8, R2, R16.reuse, R3 ;  /* 0x0000001002087219 */ /* 0x081fe20000001203 */
[----:B--2---:R-:W-:Y:S01]  /*22a40*/  IMAD.MOV R2, RZ, RZ, -R9 ;  /* 0x000000ffff027224 */ /* 0x004fe200078e0a09 */
[----:B------:R-:W-:Y:S01]  /*22a50*/  SHF.R.U32.HI R3, RZ, R16, R3 ;  /* 0x00000010ff037219 */ /* 0x000fe20000011603 */
[----:B------:R-:W-:Y:S01]  /*22a60*/  FMUL R5, R5, UR4 ;  /* 0x0000000405057c20 */ /* 0x000fe20008400000 */
[----:B------:R-:W0:Y:S01]  /*22a70*/  LDC R7, c[0x0][0x658] ;  /* 0x00019600ff077b82 */ /* 0x000e220000000800 */
[----:B-1----:R-:W-:-:S04]  /*22a80*/  ISETP.NE.U32.AND P0, PT, R18, RZ, PT ;  /* 0x000000ff1200720c */ /* 0x002fc80003f05070 */
[----:B------:R-:W-:-:S03]  /*22a90*/  ISETP.NE.AND.EX P0, PT, R19, RZ, PT, P0 ;  /* 0x000000ff1300720c */ /* 0x000fc60003f05300 */
[----:B------:R-:W1:Y:S01]  /*22aa0*/  LDC R15, c[0x0][0x148] ;  /* 0x00005200ff0f7b82 */ /* 0x000e620000000800 */
[----:B---3--:R-:W-:Y:S02]  /*22ab0*/  IMAD R16, R11, R2, R4 ;  /* 0x000000020b107224 */ /* 0x008fe400078e0204 */
[----:B------:R-:W-:-:S05]  /*22ac0*/  IMAD.MOV.U32 R4, RZ, RZ, 0x1 ;  /* 0x00000001ff047424 */ /* 0x000fca00078e00ff */
[----:B------:R-:W2:Y:S01]  /*22ad0*/  LDC R14, c[0x0][0x600] ;  /* 0x00018000ff0e7b82 */ /* 0x000ea20000000800 */
[-CC-:B----4-:R-:W-:Y:S02]  /*22ae0*/  SHF.R.U64 R11, R8, R12.reuse, R3.reuse ;  /* 0x0000000c080b7219 */ /* 0x190fe40000001203 */
[----:B------:R-:W-:Y:S02]  /*22af0*/  SHF.R.U32.HI R2, RZ, R12, R3 ;  /* 0x0000000cff027219 */ /* 0x000fe40000011603 */
[----:B------:R3:W4:Y:S03]  /*22b00*/  F2I.U32.TRUNC.NTZ R12, R5 ;  /* 0x00000005000c7305 */ /* 0x000726000020f000 */
[----:B------:R-:W1:Y:S01]  /*22b10*/  LDC R17, c[0x0][0x648] ;  /* 0x00019200ff117b82 */ /* 0x000e620000000800 */
[-C--:B0-----:R-:W-:Y:S02]  /*22b20*/  SHF.R.U64 R13, R11, R7.reuse, R2 ;  /* 0x000000070b0d7219 */ /* 0x081fe40000001202 */
[----:B------:R-:W-:-:S02]  /*22b30*/  SHF.L.U32 R6, R6, R7, RZ ;  /* 0x0000000706067219 */ /* 0x000fc400000006ff */
[-C--:B------:R-:W-:Y:S01]  /*22b40*/  SHF.R.U32.HI R3, RZ, R7.reuse, R2 ;  /* 0x00000007ff037219 */ /* 0x080fe20000011602 */
[----:B------:R-:W-:Y:S01]  /*22b50*/  IMAD.MOV.U32 R2, RZ, RZ, R13 ;  /* 0x000000ffff027224 */ /* 0x000fe200078e000d */
[----:B------:R-:W-:Y:S01]  /*22b60*/  SHF.L.U32 R21, R4, R7, RZ ;  /* 0x0000000704157219 */ /* 0x000fe200000006ff */
[----:B------:R-:W0:Y:S01]  /*22b70*/  LDC R20, c[0x0][0x638] ;  /* 0x00018e00ff147b82 */ /* 0x000e220000000800 */
[----:B------:R-:W-:-:S07]  /*22b80*/  LOP3.LUT R22, RZ, R6, RZ, 0x33, !PT ;  /* 0x00000006ff167212 */ /* 0x000fce00078e33ff */
[----:B------:R-:W0:Y:S01]  /*22b90*/  LDC R23, c[0x0][0x610] ;  /* 0x00018400ff177b82 */ /* 0x000e220000000800 */
[----:B---34-:R-:W-:Y:S05]  /*22ba0*/  @!P0 BRA `(.L_x_799) ;  /* 0x0000000000288947 */ /* 0x018fea0003800000 */
        /* <DEDUP_REMOVED lines=10> */
.L_x_799:
[----:B------:R-:W3:Y:S01]  /*22c50*/  LDC R4, c[0x0][0x65c] ;  /* 0x00019700ff047b82 */ /* 0x000ee20000000800 */
[----:B-1----:R-:W-:Y:S01]  /*22c60*/  SHF.R.U64 R3, R2, R17, R3 ;  /* 0x0000001102037219 */ /* 0x002fe20000001203 */
[----:B--2---:R-:W-:Y:S01]  /*22c70*/  VIADD R5, R14, 0xffffffff ;  /* 0xffffffff0e057836 */ /* 0x004fe20000000000 */
[----:B------:R-:W-:Y:S01]  /*22c80*/  LOP3.LUT R2, R11, R22, RZ, 0xc0, !PT ;  /* 0x000000160b027212 */ /* 0x000fe200078ec0ff */
[----:B------:R-:W-:Y:S02]  /*22c90*/  IMAD.MOV R12, RZ, RZ, -R12 ;  /* 0x000000ffff0c7224 */ /* 0x000fe400078e0a0c */
[----:B------:R-:W-:Y:S01]  /*22ca0*/  IMAD.MOV.U32 R6, RZ, RZ, 0x1 ;  /* 0x00000001ff067424 */ /* 0x000fe200078e00ff */
[----:B------:R-:W-:Y:S02]  /*22cb0*/  LOP3.LUT R5, R8, R5, RZ, 0xc0, !PT ;  /* 0x0000000508057212 */ /* 0x000fe400078ec0ff */
[----:B---3--:R-:W-:Y:S01]  /*22cc0*/  ISETP.NE.AND P0, PT, R4, 0x1, PT ;  /* 0x000000010400780c */ /* 0x008fe20003f05270 */
[----:B------:R-:W-:-:S02]  /*22cd0*/  IMAD.MOV R4, RZ, RZ, -R3 ;  /* 0x000000ffff047224 */ /* 0x000fc400078e0a03 */
[----:B------:R-:W-:-:S10]  /*22ce0*/  IMAD R3, R21, R3, R2 ;  /* 0x0000000315037224 */ /* 0x000fd400078e0202 */
[----:B------:R-:W-:Y:S02]  /*22cf0*/  @P0 IMAD R16, R15, R12, R0 ;  /* 0x0000000c0f100224 */ /* 0x000fe400078e0200 */
[----:B0-----:R-:W-:Y:S02]  /*22d00*/  IMAD R0, R4, R20, R13 ;  /* 0x0000001404007224 */ /* 0x001fe400078e020d */
[----:B------:R-:W-:Y:S02]  /*22d10*/  IMAD R3, R3, R23, R16 ;  /* 0x0000001703037224 */ /* 0x000fe400078e0210 */
[----:B------:R-:W-:-:S05]  /*22d20*/  IMAD R0, R0, R14, R5 ;  /* 0x0000000e00007224 */ /* 0x000fca00078e0205 */
[----:B------:R-:W-:Y:S02]  /*22d30*/  SEL R2, R0, R3, !P0 ;  /* 0x0000000300027207 */ /* 0x000fe40004000000 */
[----:B------:R-:W-:-:S07]  /*22d40*/  SEL R3, R3, R0, !P0 ;  /* 0x0000000003037207 */ /* 0x000fce0004000000 */
.L_x_797:
[----:B------:R-:W-:-:S08]  /*22d50*/  NOP ;  /* 0x0000000000007918 */ /* 0x000fd00000000000 */
[----:B------:R-:W0:-:S00]  /*22d60*/  USETMAXREG.DEALLOC.CTAPOOL 0x18 ;  /* 0x00000018000079c8 */ /* 0x000e0000080e0500 */
[----:B------:R-:W-:-:S13]  /*22d70*/  ISETP.NE.AND P0, PT, RZ, UR8, PT ;  /* 0x00000008ff007c0c */ /* 0x000fda000bf05270 */
[----:B------:R-:W-:Y:S05]  /*22d80*/  @P0 EXIT ;  /* 0x000000000000094d */ /* 0x000fea0003800000 */
[----:B0-----:R-:W-:Y:S01]  /*22d90*/  LOP3.LUT P0, RZ, R6, 0xff, RZ, 0xc0, !PT ;  /* 0x000000ff06ff7812 */ /* 0x001fe2000780c0ff */
[----:B------:R-:W-:Y:S02]  /*22da0*/  IMAD.MOV.U32 R0, RZ, RZ, 0x1 ;  /* 0x00000001ff007424 */ /* 0x000fe400078e00ff */
[----:B------:R-:W-:-:S10]  /*22db0*/  IMAD.MOV.U32 R7, RZ, RZ, RZ ;  /* 0x000000ffff077224 */ /* 0x000fd400078e00ff */
[----:B------:R-:W-:Y:S05]  /*22dc0*/  @!P0 BRA `(.L_x_800) ;  /* 0x0000000c00548947 */ /* 0x000fea0003800000 */
[----:B------:R-:W0:Y:S01]  /*22dd0*/  LDC R0, c[0x0][0x28c] ;  /* 0x0000a300ff007b82 */ /* 0x000e220000000800 */
[----:B------:R-:W1:Y:S01]  /*22de0*/  S2R R4, SR_TID.X ;  /* 0x0000000000047919 */ /* 0x000e620000002100 */
[----:B------:R-:W-:Y:S01]  /*22df0*/  ULDC UR5, c[0x0][0x658] ;  /* 0x0001960000057ab9 */ /* 0x000fe20000000800 */
[----:B------:R-:W-:Y:S01]  /*22e00*/  UMOV UR7, 0xffffffff ;  /* 0xffffffff00077882 */ /* 0x000fe20000000000 */
[----:B------:R-:W-:Y:S01]  /*22e10*/  ULDC UR6, c[0x0][0xc] ;  /* 0x0000030000067ab9 */ /* 0x000fe20000000800 */
[----:B------:R-:W-:Y:S01]  /*22e20*/  USHF.L.U32 UR8, UR7, UR5, URZ ;  /* 0x0000000507087299 */ /* 0x000fe2000800063f */
[----:B------:R-:W-:Y:S01]  /*22e30*/  BSSY B0, `(.L_x_800) ;  /* 0x00000ce000007945 */ /* 0x000fe20003800000 */
[----:B------:R-:W-:Y:S01]  /*22e40*/  UMOV UR9, 0x1 ;  /* 0x0000000100097882 */ /* 0x000fe20000000000 */
[----:B------:R-:W-:Y:S01]  /*22e50*/  ULDC UR7, c[0x0][0x10] ;  /* 0x0000040000077ab9 */ /* 0x000fe20000000800 */
[----:B------:R-:W-:Y:S01]  /*22e60*/  USHF.L.U32 UR18, UR9, UR5, URZ ;  /* 0x0000000509127299 */ /* 0x000fe2000800063f */
[----:B------:R-:W-:Y:S01]  /*22e70*/  IMAD.MOV.U32 R9, RZ, RZ, 0x1 ;  /* 0x00000001ff097424 */ /* 0x000fe200078e00ff */
[----:B------:R-:W-:Y:S01]  /*22e80*/  UIMAD.WIDE.U32 UR6, UR6, UR7, URZ ;  /* 0x00000007060672a5 */ /* 0x000fe2000f8e003f */
[----:B------:R-:W-:Y:S01]  /*22e90*/  IMAD.MOV.U32 R7, RZ, RZ, RZ ;  /* 0x000000ffff077224 */ /* 0x000fe200078e00ff */
[----:B------:R-:W-:Y:S01]  /*22ea0*/  ULDC UR5, c[0x0][0x14] ;  /* 0x0000050000057ab9 */ /* 0x000fe20000000800 */
[----:B------:R-:W-:Y:S01]  /*22eb0*/  ULDC UR4, c[0x0][0x600] ;  /* 0x0001800000047ab9 */ /* 0x000fe20000000800 */
[----:B------:R-:W-:-:S02]  /*22ec0*/  UIMAD.WIDE.U32 UR20, UR6, UR5, URZ ;  /* 0x00000005061472a5 */ /* 0x000fc4000f8e003f */
[----:B------:R-:W-:Y:S02]  /*22ed0*/  UIMAD UR13, UR7, UR5, URZ ;  /* 0x00000005070d72a4 */ /* 0x000fe4000f8e023f */
[----:B------:R-:W-:Y:S02]  /*22ee0*/  ULOP3.LUT UR24, UR40, 0x2, URZ, 0xfc, !UPT ;  /* 0x0000000228187892 */ /* 0x000fe4000f8efc3f */
[----:B------:R-:W-:Y:S02]  /*22ef0*/  UIADD3 UR4, UR4, -0x1, URZ ;  /* 0xffffffff04047890 */ /* 0x000fe4000fffe03f */
[----:B------:R-:W-:Y:S01]  /*22f00*/  ULOP3.LUT UR17, URZ, UR8, URZ, 0x33, !UPT ;  /* 0x000000083f117292 */ /* 0x000fe2000f8e333f */
[----:B0-----:R-:W-:Y:S01]  /*22f10*/  VIADD R0, R0, 0x1f ;  /* 0x0000001f00007836 */ /* 0x001fe20000000000 */
[----:B------:R-:W-:Y:S01]  /*22f20*/  UIADD3 UR13, UR21, UR13, URZ ;  /* 0x0000000d150d7290 */ /* 0x000fe2000fffe03f */
[----:B------:R-:W-:-:S03]  /*22f30*/  ULDC.64 UR22, c[0x0][0x198] ;  /* 0x0000660000167ab9 */ /* 0x000fc60000000a00 */
[----:B------:R-:W-:-:S04]  /*22f40*/  SHF.R.S32.HI R5, RZ, 0x1f, R0 ;  /* 0x0000001fff057819 */ /* 0x000fc80000011400 */
[----:B------:R-:W-:Y:S01]  /*22f50*/  LEA.HI R5, R5, R0, RZ, 0x5 ;  /* 0x0000000005057211 */ /* 0x000fe200078f28ff */
[----:B------:R-:W-:Y:S01]  /*22f60*/  IMAD.MOV.U32 R0, RZ, RZ, 0x1 ;  /* 0x00000001ff007424 */ /* 0x000fe200078e00ff */
[C---:B-1----:R-:W-:Y:S02]  /*22f70*/  LOP3.LUT P2, RZ, R4.reuse, 0x7f, RZ, 0xc0, !PT ;  /* 0x0000007f04ff7812 */ /* 0x042fe4000784c0ff */
[----:B------:R-:W-:Y:S02]  /*22f80*/  SHF.R.S32.HI R6, RZ, 0x5, R5 ;  /* 0x00000005ff067819 */ /* 0x000fe40000011405 */
[----:B------:R-:W-:-:S03]  /*22f90*/  LOP3.LUT P0, RZ, R4, 0x1f, RZ, 0xc0, !PT ;  /* 0x0000001f04ff7812 */ /* 0x000fc6000780c0ff */
[----:B------:R-:W-:Y:S01]  /*22fa0*/  VIADD R16, R6, 0x1 ;  /* 0x0000000106107836 */ /* 0x000fe20000000000 */
[----:B------:R-:W-:-:S13]  /*22fb0*/  PLOP3.LUT P0, PT, P0, P2, PT, 0x8a, 0x0 ;  /* 0x000000000000781c */ /* 0x000fda0000705172 */
.L_x_812:
[----:B------:R-:W-:-:S03]  /*22fc0*/  UMOV UR5, 0xffffffff ;  /* 0xffffffff00057882 */ /* 0x000fc60000000000 */
[----:B------:R-:W-:Y:S05]  /*22fd0*/  BRA.DIV UR5, `(.L_x_801) ;  /* 0x0000000e05e47947 */ /* 0x000fea000b800000 */
[----:B------:R-:W-:-:S13]  /*22fe0*/  ELECT P6, URZ, PT ;  /* 0x00000000003f782f */ /* 0x000fda00038c0000 */
.L_x_824:
[----:B------:R-:W0:Y:S01]  /*22ff0*/  LDC R4, c[0x0][0x28c] ;  /* 0x0000a300ff047b82 */ /* 0x000e220000000800 */
[----:B------:R-:W-:Y:S01]  /*23000*/  BSSY B1, `(.L_x_802) ;  /* 0x0000038000017945 */ /* 0x000fe20003800000 */
[----:B0-----:R-:W-:-:S13]  /*23010*/  ISETP.LT.OR P6, PT, R4, 0x1, !P6 ;  /* 0x000000010400780c */ /* 0x001fda00077c1670 */
[----:B------:R-:W-:Y:S05]  /*23020*/  @P6 BRA `(.L_x_803) ;  /* 0x0000000000d46947 */ /* 0x000fea0003800000 */
[----:B------:R-:W-:Y:S02]  /*23030*/  IMAD R2, R2, 0x180, RZ ;  /* 0x0000018002027824 */ /* 0x000fe400078e02ff */
[----:B------:R-:W-:Y:S02]  /*23040*/  IMAD.SHL.U32 R3, R3, 0x100, RZ ;  /* 0x0000010003037824 */ /* 0x000fe400078e00ff */
[----:B------:R-:W-:Y:S02]  /*23050*/  IMAD.MOV.U32 R13, RZ, RZ, RZ ;  /* 0x000000ffff0d7224 */ /* 0x000fe400078e00ff */
[----:B------:R-:W-:Y:S02]  /*23060*/  IMAD.MOV.U32 R4, RZ, RZ, R16 ;  /* 0x000000ffff047224 */ /* 0x000fe400078e0010 */
[----:B------:R-:W-:Y:S02]  /*23070*/  IMAD.MOV.U32 R5, RZ, RZ, R0 ;  /* 0x000000ffff057224 */ /* 0x000fe400078e0000 */
[----:B------:R-:W-:-:S07]  /*23080*/  IMAD.MOV.U32 R8, RZ, RZ, R7 ;  /* 0x000000ffff087224 */ /* 0x000fce00078e0007 */
.L_x_807:
[----:B------:R-:W0:Y:S01]  /*23090*/  S2R R12, SR_CgaCtaId ;  /* 0x00000000000c7919 */ /* 0x000e220000008800 */
[----:B------:R-:W-:-:S04]  /*230a0*/  MOV R11, 0x400 ;  /* 0x00000400000b7802 */ /* 0x000fc80000000f00 */
[----:B0-----:R-:W-:Y:S02]  /*230b0*/  LEA R15, R12, R11, 0x18 ;  /* 0x0000000b0c0f7211 */ /* 0x001fe400078ec0ff */
[----:B------:R-:W-:Y:S01]  /*230c0*/  SHF.L.U32 R11, R5, 0x1f, RZ ;  /* 0x0000001f050b7819 */ /* 0x000fe200000006ff */
[----:B------:R-:W0:Y:S02]  /*230d0*/  @!P2 LDC R12, c[0x0][0x500] ;  /* 0x00014000ff0cab82 */ /* 0x000e240000000800 */
[----:B------:R-:W-:-:S04]  /*230e0*/  IMAD R14, R8, 0x8, R15 ;  /* 0x00000008080e7824 */ /* 0x000fc800078e020f */
[----:B------:R-:W1:Y:S02]  /*230f0*/  SYNCS.PHASECHK.TRANS64.TRYWAIT P1, [R14+URZ+0x28], R11 ;  /* 0x0000280b0e0075a7 */ /* 0x000e64000802017f */
[----:B-1----:R-:W-:Y:S05]  /*23100*/  @!P1 BRA `(.L_x_804) ;  /* 0x0000000c00b89947 */ /* 0x002fea0003800000 */
.L_x_825:
[----:B------:R-:W-:Y:S01]  /*23110*/  UPRMT UR5, UR24, 0x9910, URZ ;  /* 0x0000991018057896 */ /* 0x000fe2000800003f */
[----:B0-----:R0:W-:Y:S03]  /*23120*/  @!P2 SYNCS.ARRIVE.TRANS64 RZ, [R14+URZ], R12 ;  /* 0x0000000c0effa9a7 */ /* 0x0011e6000800003f */
[----:B------:R-:W-:-:S06]  /*23130*/  UISETP.NE.AND UP0, UPT, UR5, 0x2, UPT ;  /* 0x000000020500788c */ /* 0x000fcc000bf05270 */
[----:B------:R-:W-:-:S13]  /*23140*/  PLOP3.LUT P1, PT, PT, PT, UP0, 0x80, 0x0 ;  /* 0x000000000000781c */ /* 0x000fda0003f2f008 */
[----:B0-----:R-:W-:Y:S05]  /*23150*/  @P1 BRA `(.L_x_805) ;  /* 0x0000000000041947 */ /* 0x001fea0003800000 */
[----:B------:R-:W-:Y:S01]  /*23160*/  BPT.TRAP 0x1 ;  /* 0x000000040000795c */ /* 0x000fe20000300000 */
.L_x_805:
[----:B------:R-:W-:Y:S05]  /*23170*/  @P0 BRA `(.L_x_806) ;  /* 0x0000000000040947 */ /* 0x000fea0003800000 */
[----:B------:R-:W-:Y:S01]  /*23180*/  BPT.TRAP 0x1 ;  /* 0x000000040000795c */ /* 0x000fe20000300000 */
.L_x_806:
[--C-:B-1----:R-:W-:Y:S01]  /*23190*/  IMAD R11, R8, 0x4000, R15.reuse ;  /* 0x00004000080b7824 */ /* 0x102fe200078e020f */
[----:B------:R-:W-:Y:S01]  /*231a0*/  R2UR UR9, R14 ;  /* 0x000000000e0972ca */ /* 0x000fe200000e0000 */
[----:B------:R-:W-:Y:S01]  /*231b0*/  IMAD R15, R8, 0x6000, R15 ;  /* 0x00006000080f7824 */ /* 0x000fe200078e020f */
[----:B------:R-:W-:Y:S01]  /*231c0*/  UIADD3 UR6, UP0, UR22, 0xf0, URZ ;  /* 0x000000f016067890 */ /* 0x000fe2000ff1e03f */
[----:B------:R-:W-:Y:S01]  /*231d0*/  VIADD R4, R4, 0xffffffff ;  /* 0xffffffff04047836 */ /* 0x000fe20000000000 */
[----:B------:R-:W-:Y:S01]  /*231e0*/  R2UR UR5, R11 ;  /* 0x000000000b0572ca */ /* 0x000fe200000e0000 */
[----:B------:R-:W-:Y:S01]  /*231f0*/  UIADD3 UR26, UP1, UR22, 0x1f0, URZ ;  /* 0x000001f0161a7890 */ /* 0x000fe2000ff3e03f */
[----:B------:R-:W-:Y:S01]  /*23200*/  R2UR UR8, R15 ;  /* 0x000000000f0872ca */ /* 0x000fe200000e0000 */
[----:B------:R-:W-:Y:S01]  /*23210*/  UIADD3.X UR7, URZ, UR23, URZ, UP0, !UPT ;  /* 0x000000173f077290 */ /* 0x000fe200087fe43f */
[----:B------:R-:W-:Y:S01]  /*23220*/  R2UR UR11, R3 ;  /* 0x00000000030b72ca */ /* 0x000fe200000e0000 */
[----:B------:R-:W-:Y:S01]  /*23230*/  VIADD R8, R8, 0x1 ;  /* 0x0000000108087836 */ /* 0x000fe20000000000 */
[C---:B------:R-:W-:Y:S01]  /*23240*/  R2UR UR10, R13.reuse ;  /* 0x000000000d0a72ca */ /* 0x040fe200000e0000 */
[----:B------:R-:W-:Y:S01]  /*23250*/  UIADD3.X UR27, URZ, UR23, URZ, UP1, !UPT ;  /* 0x000000173f1b7290 */ /* 0x000fe20008ffe43f */
[----:B------:R-:W-:Y:S01]  /*23260*/  R2UR UR12, R10 ;  /* 0x000000000a0c72ca */ /* 0x000fe200000e0000 */
[----:B------:R-:W-:Y:S01]  /*23270*/  UMOV UR14, 0x0 ;  /* 0x00000000000e7882 */ /* 0x000fe20000000000 */
[----:B------:R-:W-:Y:S01]  /*23280*/  R2UR UR19, R2 ;  /* 0x00000000021372ca */ /* 0x000fe200000e0000 */
[----:B------:R-:W-:Y:S01]  /*23290*/  UMOV UR15, 0x10000000 ;  /* 0x10000000000f7882 */ /* 0x000fe20000000000 */
[----:B------:R-:W-:Y:S01]  /*232a0*/  ISETP.GT.AND P3, PT, R4, 0x1, PT ;  /* 0x000000010400780c */ /* 0x000fe20003f64270 */
[----:B------:R-:W-:Y:S01]  /*232b0*/  UIADD3 UR5, UR5, 0x100, URZ ;  /* 0x0000010005057890 */ /* 0x000fe2000fffe03f */
[----:B------:R-:W-:Y:S01]  /*232c0*/  ISETP.NE.AND P1, PT, R8, 0x5, PT ;  /* 0x000000050800780c */ /* 0x000fe20003f25270 */
[----:B------:R-:W-:Y:S01]  /*232d0*/  UIADD3 UR16, UR8, 0x14100, URZ ;  /* 0x0001410008107890 */ /* 0x000fe2000fffe03f */
[----:B------:R-:W-:-:S02]  /*232e0*/  VIADD R13, R13, 0x20 ;  /* 0x000000200d0d7836 */ /* 0x000fc40000000000 */
[----:B------:R-:W-:Y:S02]  /*232f0*/  SEL R12, RZ, 0x1, P1 ;  /* 0x00000001ff0c7807 */ /* 0x000fe40000800000 */
[----:B------:R-:W-:Y:S01]  /*23300*/  UMOV UR8, UR5 ;  /* 0x0000000500087c82 */ /* 0x000fe20008000000 */
[----:B------:R-:W-:Y:S01]  /*23310*/  SEL R8, R8, RZ, P1 ;  /* 0x000000ff08087207 */ /* 0x000fe20000800000 */
[----:B------:R0:W-:Y:S01]  /*23320*/  UTMALDG.3D [UR8], [UR6], desc[UR14] ;  /* 0x00000e08060075b4 */ /* 0x0001e20008011000 */
[----:B------:R-:W-:Y:S01]  /*23330*/  LOP3.LUT R5, R5, R12, RZ, 0x3c, !PT ;  /* 0x0000000c05057212 */ /* 0x000fe200078e3cff */
[----:B0-----:R-:W-:Y:S01]  /*23340*/  UMOV UR8, UR16 ;  /* 0x0000001000087c82 */ /* 0x001fe20008000000 */
[----:B------:R-:W-:Y:S02]  /*23350*/  UMOV UR11, UR19 ;  /* 0x00000013000b7c82 */ /* 0x000fe40008000000 */
[----:B------:R0:W-:Y:S02]  /*23360*/  UTMALDG.3D [UR8], [UR26], desc[UR14] ;  /* 0x00000e081a0075b4 */ /* 0x0001e40008011000 */
[----:B0-----:R-:W-:Y:S05]  /*23370*/  @P3 BRA `(.L_x_807) ;  /* 0xfffffffc00443947 */ /* 0x001fea000383ffff */
.L_x_803:
[----:B------:R-:W-:Y:S05]  /*23380*/  BSYNC B1 ;  /* 0x0000000000017941 */ /* 0x000fea0003800000 */
.L_x_802:
[----:B------:R-:W2:Y:S01]  /*23390*/  LDL.LU R15, [R1+0x300] ;  /* 0x00030000010f7983 */ /* 0x000ea20000300800 */
[----:B------:R-:W-:Y:S01]  /*233a0*/  LOP3.LUT P1, RZ, R9, 0xff, RZ, 0xc0, !PT ;  /* 0x000000ff09ff7812 */ /* 0x000fe2000782c0ff */
[C---:B------:R-:W-:Y:S01]  /*233b0*/  IMAD.IADD R4, R6.reuse, 0x1, R7 ;  /* 0x0000000106047824 */ /* 0x040fe200078e0207 */
[----:B------:R-:W-:Y:S01]  /*233c0*/  ULDC.64 UR6, c[0x0][0x650] ;  /* 0x0001940000067ab9 */ /* 0x000fe20000000a00 */
[----:B------:R-:W3:Y:S01]  /*233d0*/  LDL.LU R14, [R1+0x304] ;  /* 0x00030400010e7983 */ /* 0x000ee20000300800 */
[----:B------:R-:W-:Y:S01]  /*233e0*/  ISETP.GE.U32.AND P3, PT, R6, 0x5, PT ;  /* 0x000000050600780c */ /* 0x000fe20003f66070 */
[----:B------:R-:W-:Y:S01]  /*233f0*/  BSSY B1, `(.L_x_808) ;  /* 0x000006f000017945 */ /* 0x000fe20003800000 */
[----:B------:R-:W-:Y:S01]  /*23400*/  IMAD.MOV.U32 R10, RZ, RZ, -0x1 ;  /* 0xffffffffff0a7424 */ /* 0x000fe200078e00ff */
[----:B------:R-:W-:-:S06]  /*23410*/  PRMT R9, RZ, 0x7610, R9 ;  /* 0x00007610ff097816 */ /* 0x000fcc0000000009 */
[----:B------:R-:W0:Y:S01]  /*23420*/  @P1 S2R R3, SR_CgaCtaId ;  /* 0x0000000000031919 */ /* 0x000e220000008800 */
[----:B------:R-:W-:-:S04]  /*23430*/  @P1 MOV R2, 0x400 ;  /* 0x0000040000021802 */ /* 0x000fc80000000f00 */
[----:B0-----:R-:W-:-:S04]  /*23440*/  @P1 LEA R2, R3, R2, 0x18 ;  /* 0x0000000203021211 */ /* 0x001fc800078ec0ff */
[----:B------:R0:W-:Y:S01]  /*23450*/  @P1 SYNCS.ARRIVE.TRANS64.A1T0 RZ, [R2+URZ+0x68], RZ ;  /* 0x000068ff02ff19a7 */ /* 0x0001e2000810003f */
[----:B------:R-:W-:-:S04]  /*23460*/  ISETP.GT.U32.AND P1, PT, R4, 0x4, PT ;  /* 0x000000040400780c */ /* 0x000fc80003f24070 */
[----:B------:R-:W-:Y:S01]  /*23470*/  ISETP.LT.U32.AND P1, PT, R6, 0x5, P1 ;  /* 0x000000050600780c */ /* 0x000fe20000f21070 */
[----:B0-----:R-:W-:-:S04]  /*23480*/  IMAD.WIDE.U32 R2, R4, -0x33333333, RZ ;  /* 0xcccccccd04027825 */ /* 0x001fc800078e00ff */
[----:B------:R-:W-:Y:S01]  /*23490*/  IMAD.MOV.U32 R2, RZ, RZ, -0x1 ;  /* 0xffffffffff027424 */ /* 0x000fe200078e00ff */
[----:B------:R-:W-:Y:S02]  /*234a0*/  SHF.R.U32.HI R5, RZ, 0x2, R3 ;  /* 0x00000002ff057819 */ /* 0x000fe40000011603 */
[----:B------:R-:W-:-:S03]  /*234b0*/  SEL R3, RZ, 0x1, !P1 ;  /* 0x00000001ff037807 */ /* 0x000fc60004800000 */
[--C-:B------:R-:W-:Y:S01]  /*234c0*/  IMAD R7, R5, -0x5, R4.reuse ;  /* 0xfffffffb05077824 */ /* 0x100fe200078e0204 */
[----:B------:R-:W-:Y:S01]  /*234d0*/  LOP3.LUT R0, R0, R3, RZ, 0x3c, !PT ;  /* 0x0000000300007212 */ /* 0x000fe200078e3cff */
[----:B------:R-:W-:Y:S01]  /*234e0*/  IMAD.MOV.U32 R3, RZ, RZ, -0x1 ;  /* 0xffffffffff037424 */ /* 0x000fe200078e00ff */
[----:B------:R-:W-:Y:S02]  /*234f0*/  PRMT R4, RZ, 0x7610, R4 ;  /* 0x00007610ff047816 */ /* 0x000fe40000000004 */
[----:B------:R-:W-:Y:S02]  /*23500*/  @P3 LOP3.LUT R0, R0, 0x1, R5, 0x78, !PT ;  /* 0x0000000100003812 */ /* 0x000fe400078e7805 */
[----:B---3--:R-:W-:-:S04]  /*23510*/  IADD3 R14, P1, R14, UR20, RZ ;  /* 0x000000140e0e7c10 */ /* 0x008fc8000ff3e0ff */
[----:B--2---:R-:W-:Y:S01]  /*23520*/  IADD3.X R15, R15, UR13, RZ, P1, !PT ;  /* 0x0000000d0f0f7c10 */ /* 0x004fe20008ffe4ff */
[----:B------:R0:W-:Y:S01]  /*23530*/  STL [R1+0x304], R14 ;  /* 0x0003040e01007387 */ /* 0x0001e20000100800 */
[----:B------:R-:W-:-:S03]  /*23540*/  ISETP.GE.U32.AND P1, PT, R14, UR6, PT ;  /* 0x000000060e007c0c */ /* 0x000fc6000bf26070 */
[----:B------:R0:W-:Y:S01]  /*23550*/  STL [R1+0x300], R15 ;  /* 0x0003000f01007387 */ /* 0x0001e20000100800 */
[----:B------:R-:W-:-:S13]  /*23560*/  ISETP.GE.U32.AND.EX P1, PT, R15, UR7, PT, P1 ;  /* 0x000000070f007c0c */ /* 0x000fda000bf26110 */
[----:B0-----:R-:W-:Y:S05]  /*23570*/  @P1 BRA `(.L_x_809) ;  /* 0x0000000400581947 */ /* 0x001fea0003800000 */
[----:B------:R-:W0:Y:S01]  /*23580*/  S2R R8, SR_CTAID.X ;  /* 0x0000000000087919 */ /* 0x000e220000002500 */
[----:B------:R-:W1:Y:S01]  /*23590*/  LDC R11, c[0x0][0x65c] ;  /* 0x00019700ff0b7b82 */ /* 0x000e620000000800 */
[----:B------:R-:W-:Y:S01]  /*235a0*/  ULDC UR5, c[0x0][0x150] ;  /* 0x0000540000057ab9 */ /* 0x000fe20000000800 */
[----:B------:R-:W-:Y:S01]  /*235b0*/  ULDC.64 UR6, c[0x0][0x628] ;  /* 0x00018a0000067ab9 */ /* 0x000fe20000000a00 */
[----:B------:R-:W2:Y:S01]  /*235c0*/  S2R R5, SR_CTAID.Y ;  /* 0x0000000000057919 */ /* 0x000ea20000002600 */
[----:B------:R-:W-:Y:S01]  /*235d0*/  ISETP.NE.U32.AND P1, PT, RZ, UR6, PT ;  /* 0x00000006ff007c0c */ /* 0x000fe2000bf25070 */
[----:B------:R-:W-:-:S03]  /*235e0*/  ULDC UR8, c[0x0][0x630] ;  /* 0x00018c0000087ab9 */ /* 0x000fc60000000800 */
[----:B------:R-:W3:Y:S01]  /*235f0*/  LDC R3, c[0x0][0x144] ;  /* 0x00005100ff037b82 */ /* 0x000ee20000000800 */
[----:B------:R-:W-:-:S07]  /*23600*/  ISETP.NE.AND.EX P1, PT, RZ, UR7, PT, P1 ;  /* 0x00000007ff007c0c */ /* 0x000fce000bf25310 */
[----:B------:R-:W4:Y:S01]  /*23610*/  LDC R12, c[0x0][0x148] ;  /* 0x00005200ff0c7b82 */ /* 0x000f220000000800 */
[----:B-1----:R-:W-:Y:S02]  /*23620*/  ISETP.NE.AND P4, PT, R11, 0x1, PT ;  /* 0x000000010b00780c */ /* 0x002fe40003f85270 */
[----:B0-----:R-:W-:Y:S02]  /*23630*/  I2FP.F32.U32 R2, R8 ;  /* 0x0000000800027245 */ /* 0x001fe40000201000 */
[----:B--2---:R-:W-:-:S03]  /*23640*/  I2FP.F32.U32 R4, R5 ;  /* 0x0000000500047245 */ /* 0x004fc60000201000 */
[----:B------:R-:W-:Y:S01]  /*23650*/  FMUL R2, R2, UR5 ;  /* 0x0000000502027c20 */ /* 0x000fe20008400000 */
[----:B------:R-:W-:Y:S02]  /*23660*/  ULDC UR5, c[0x0][0x154] ;  /* 0x0000550000057ab9 */ /* 0x000fe40000000800 */
[----:B------:R-:W-:-:S03]  /*23670*/  FMUL R10, R4, UR5 ;  /* 0x00000005040a7c20 */ /* 0x000fc60008400000 */
[----:B------:R-:W0:Y:S08]  /*23680*/  F2I.U32.TRUNC.NTZ R2, R2 ;  /* 0x0000000200027305 */ /* 0x000e30000020f000 */
[----:B------:R-:W1:Y:S01]  /*23690*/  F2I.U32.TRUNC.NTZ R10, R10 ;  /* 0x0000000a000a7305 */ /* 0x000e62000020f000 */
[----:B0-----:R-:W-:Y:S02]  /*236a0*/  IMAD.MOV R4, RZ, RZ, -R2 ;  /* 0x000000ffff047224 */ /* 0x001fe400078e0a02 */
[----:B------:R-:W-:-:S02]  /*236b0*/  IMAD.MOV.U32 R2, RZ, RZ, R14 ;  /* 0x000000ffff027224 */ /* 0x000fc400078e000e */
[----:B---3--:R-:W-:Y:S02]  /*236c0*/  IMAD R8, R3, R4, R8 ;  /* 0x0000000403087224 */ /* 0x008fe400078e0208 */
[----:B-1----:R-:W-:-:S04]  /*236d0*/  IMAD.MOV R3, RZ, RZ, -R10 ;  /* 0x000000ffff037224 */ /* 0x002fc800078e0a0a */
[----:B----4-:R-:W-:Y:S02]  /*236e0*/  @P4 IMAD R8, R12, R3, R5 ;  /* 0x000000030c084224 */ /* 0x010fe400078e0205 */
[----:B------:R-:W-:Y:S01]  /*236f0*/  IMAD.MOV.U32 R3, RZ, RZ, R15 ;  /* 0x000000ffff037224 */ /* 0x000fe200078e000f */
[----:B------:R-:W-:Y:S06]  /*23700*/  @!P1 BRA `(.L_x_810) ;  /* 0x0000000000289947 */ /* 0x000fec0003800000 */
[----:B------:R-:W-:Y:S02]  /*23710*/  ULDC UR5, c[0x0][0x634] ;  /* 0x00018d0000057ab9 */ /* 0x000fe40000000800 */
[----:B------:R-:W-:-:S05]  /*23720*/  IADD3 R3, P1, R14, UR5, RZ ;  /* 0x000000050e037c10 */ /* 0x000fca000ff3e0ff */
[----:B------:R-:W-:-:S04]  /*23730*/  IMAD.X R11, RZ, RZ, R15, P1 ;  /* 0x000000ffff0b7224 */ /* 0x000fc800008e060f */
[----:B------:R-:W-:-:S04]  /*23740*/  IMAD.WIDE.U32 R4, R11, UR6, RZ ;  /* 0x000000060b047c25 */ /* 0x000fc8000f8e00ff */
[----:B------:R-:W-:-:S04]  /*23750*/  IMAD.WIDE.U32 R4, P1, R3, UR7, R4 ;  /* 0x0000000703047c25 */ /* 0x000fc8000f820004 */
[----:B------:R-:W-:-:S04]  /*23760*/  IMAD.WIDE.U32 R2, R3, UR6, RZ ;  /* 0x0000000603027c25 */ /* 0x000fc8000f8e00ff */
[----:B------:R-:W-:Y:S01]  /*23770*/  IMAD.MOV.U32 R2, RZ, RZ, R5 ;  /* 0x000000ffff027224 */ /* 0x000fe200078e0005 */
[----:B------:R-:W-:Y:S01]  /*23780*/  IADD3 RZ, P3, R3, R4, RZ ;  /* 0x0000000403ff7210 */ /* 0x000fe20007f7e0ff */
[----:B------:R-:W-:-:S04]  /*23790*/  IMAD.X R3, RZ, RZ, RZ, P1 ;  /* 0x000000ffff037224 */ /* 0x000fc800008e06ff */
[----:B------:R-:W-:-:S08]  /*237a0*/  IMAD.WIDE.U32.X R2, R11, UR7, R2, P3 ;  /* 0x000000070b027c25 */ /* 0x000fd000098e0402 */
.L_x_810:
[--C-:B------:R-:W-:Y:S01]  /*237b0*/  SHF.R.U64 R10, R2, UR8, R3.reuse ;  /* 0x00000008020a7c19 */ /* 0x100fe20008001203 */
[----:B------:R-:W-:Y:S01]  /*237c0*/  ULDC.64 UR6, c[0x0][0x620] ;  /* 0x0001880000067ab9 */ /* 0x000fe20000000a00 */
[----:B------:R-:W-:Y:S01]  /*237d0*/  SHF.R.U32.HI R2, RZ, UR8, R3 ;  /* 0x00000008ff027c19 */ /* 0x000fe20008011603 */
[----:B------:R-:W-:Y:S01]  /*237e0*/  IMAD.MOV.U32 R3, RZ, RZ, R15 ;  /* 0x000000ffff037224 */ /* 0x000fe200078e000f */
[----:B------:R-:W-:Y:S01]  /*237f0*/  IADD3 R11, P1, RZ, -R10, RZ ;  /* 0x8000000aff0b7210 */ /* 0x000fe20007f3e0ff */
[----:B------:R-:W-:-:S04]  /*23800*/  ULDC UR5, c[0x0][0x618] ;  /* 0x0001860000057ab9 */ /* 0x000fc80000000800 */
[----:B------:R-:W-:-:S04]  /*23810*/  IMAD.X R2, RZ, RZ, ~R2, P1 ;  /* 0x000000ffff027224 */ /* 0x000fc800008e0e02 */
[----:B------:R-:W-:-:S04]  /*23820*/  IMAD R2, R2, UR6, RZ ;  /* 0x0000000602027c24 */ /* 0x000fc8000f8e02ff */
[----:B------:R-:W-:Y:S02]  /*23830*/  IMAD R5, R11, UR7, R2 ;  /* 0x000000070b057c24 */ /* 0x000fe4000f8e0202 */
[----:B------:R-:W-:-:S04]  /*23840*/  IMAD.MOV.U32 R2, RZ, RZ, R14 ;  /* 0x000000ffff027224 */ /* 0x000fc800078e000e */
[----:B------:R-:W-:Y:S01]  /*23850*/  IMAD.WIDE.U32 R2, R11, UR6, R2 ;  /* 0x000000060b027c25 */ /* 0x000fe2000f8e0002 */
[----:B------:R-:W-:Y:S02]  /*23860*/  ULDC.64 UR6, c[0x0][0x640] ;  /* 0x0001900000067ab9 */ /* 0x000fe40000000a00 */
[----:B------:R-:W-:Y:S01]  /*23870*/  ISETP.NE.U32.AND P1, PT, RZ, UR6, PT ;  /* 0x00000006ff007c0c */ /* 0x000fe2000bf25070 */
[----:B------:R-:W-:-:S03]  /*23880*/  IMAD.IADD R3, R3, 0x1, R5 ;  /* 0x0000000103037824 */ /* 0x000fc600078e0205 */
[----:B------:R-:W-:Y:S02]  /*23890*/  ISETP.NE.AND.EX P1, PT, RZ, UR7, PT, P1 ;  /* 0x00000007ff007c0c */ /* 0x000fe4000bf25310 */
[--C-:B------:R-:W-:Y:S02]  /*238a0*/  SHF.R.U64 R11, R2, UR5, R3.reuse ;  /* 0x00000005020b7c19 */ /* 0x100fe40008001203 */
[----:B------:R-:W-:Y:S01]  /*238b0*/  SHF.R.U32.HI R2, RZ, UR5, R3 ;  /* 0x00000005ff027c19 */ /* 0x000fe20008011603 */
[----:B------:R-:W-:-:S03]  /*238c0*/  ULDC UR5, c[0x0][0x608] ;  /* 0x0001820000057ab9 */ /* 0x000fc60000000800 */
[--C-:B------:R-:W-:Y:S02]  /*238d0*/  SHF.R.U64 R12, R11, UR5, R2.reuse ;  /* 0x000000050b0c7c19 */ /* 0x100fe40008001202 */
[----:B------:R-:W-:Y:S01]  /*238e0*/  SHF.R.U32.HI R3, RZ, UR5, R2 ;  /* 0x00000005ff037c19 */ /* 0x000fe20008011602 */
[----:B------:R-:W-:-:S03]  /*238f0*/  ULDC UR5, c[0x0][0x658] ;  /* 0x0001960000057ab9 */ /* 0x000fc60000000800 */
[--C-:B------:R-:W-:Y:S02]  /*23900*/  SHF.R.U64 R13, R12, UR5, R3.reuse ;  /* 0x000000050c0d7c19 */ /* 0x100fe40008001203 */
[----:B------:R-:W-:-:S03]  /*23910*/  SHF.R.U32.HI R14, RZ, UR5, R3 ;  /* 0x00000005ff0e7c19 */ /* 0x000fc60008011603 */
[----:B------:R-:W-:Y:S02]  /*23920*/  IMAD.MOV.U32 R2, RZ, RZ, R13 ;  /* 0x000000ffff027224 */ /* 0x000fe400078e000d */
        /* <DEDUP_REMOVED lines=12> */
.L_x_811:
[----:B------:R-:W-:Y:S01]  /*239f0*/  ULDC UR5, c[0x0][0x648] ;  /* 0x0001920000057ab9 */ /* 0x000fe20000000800 */
[----:B------:R-:W-:Y:S01]  /*23a00*/  LOP3.LUT R12, R12, UR17, RZ, 0xc0, !PT ;  /* 0x000000110c0c7c12 */ /* 0x000fe2000f8ec0ff */
[----:B------:R-:W-:Y:S01]  /*23a10*/  IMAD.MOV.U32 R4, RZ, RZ, 0x1 ;  /* 0x00000001ff047424 */ /* 0x000fe200078e00ff */
[----:B------:R-:W-:Y:S01]  /*23a20*/  SHF.R.U64 R3, R2, UR5, R3 ;  /* 0x0000000502037c19 */ /* 0x000fe20008001203 */
[----:B------:R-:W-:-:S04]  /*23a30*/  ULDC UR5, c[0x0][0x638] ;  /* 0x00018e0000057ab9 */ /* 0x000fc80000000800 */
[----:B------:R-:W-:Y:S02]  /*23a40*/  IMAD.MOV R2, RZ, RZ, -R3 ;  /* 0x000000ffff027224 */ /* 0x000fe400078e0a03 */
[----:B------:R-:W-:Y:S02]  /*23a50*/  IMAD R5, R3, UR18, R12 ;  /* 0x0000001203057c24 */ /* 0x000fe4000f8e020c */
[----:B------:R-:W-:Y:S01]  /*23a60*/  IMAD R13, R2, UR5, R13 ;  /* 0x00000005020d7c24 */ /* 0x000fe2000f8e020d */
[----:B------:R-:W-:Y:S01]  /*23a70*/  ULDC UR5, c[0x0][0x610] ;  /* 0x0001840000057ab9 */ /* 0x000fe20000000800 */
[----:B------:R-:W-:Y:S01]  /*23a80*/  LOP3.LUT R2, R11, UR4, RZ, 0xc0, !PT ;  /* 0x000000040b027c12 */ /* 0x000fe2000f8ec0ff */
[----:B------:R-:W-:Y:S01]  /*23a90*/  IMAD R8, R5, UR5, R8 ;  /* 0x0000000505087c24 */ /* 0x000fe2000f8e0208 */
[----:B------:R-:W-:-:S03]  /*23aa0*/  ULDC UR5, c[0x0][0x600] ;  /* 0x0001800000057ab9 */ /* 0x000fc60000000800 */
[----:B------:R-:W-:-:S05]  /*23ab0*/  IMAD R13, R13, UR5, R2 ;  /* 0x000000050d0d7c24 */ /* 0x000fca000f8e0202 */
[----:B------:R-:W-:Y:S02]  /*23ac0*/  SEL R2, R13, R8, !P4 ;  /* 0x000000080d027207 */ /* 0x000fe40006000000 */
[----:B------:R-:W-:-:S07]  /*23ad0*/  SEL R3, R8, R13, !P4 ;  /* 0x0000000d08037207 */ /* 0x000fce0006000000 */
.L_x_809:
[----:B------:R-:W-:Y:S05]  /*23ae0*/  BSYNC B1 ;  /* 0x0000000000017941 */ /* 0x000fea0003800000 */
.L_x_808:
[----:B------:R-:W-:-:S13]  /*23af0*/  LOP3.LUT P1, RZ, R4, 0xff, RZ, 0xc0, !PT ;  /* 0x000000ff04ff7812 */ /* 0x000fda000782c0ff */
[----:B------:R-:W-:Y:S05]  /*23b00*/  @P1 BRA `(.L_x_812) ;  /* 0xfffffff4002c1947 */ /* 0x000fea000383ffff */
[----:B------:R-:W-:Y:S05]  /*23b10*/  BSYNC B0 ;  /* 0x0000000000007941 */ /* 0x000fea0003800000 */
.L_x_800:
[----:B------:R-:W-:-:S03]  /*23b20*/  UMOV UR5, 0xffffffff ;  /* 0xffffffff00057882 */ /* 0x000fc60000000000 */
[----:B------:R-:W-:Y:S05]  /*23b30*/  BRA.DIV UR5, `(.L_x_813) ;  /* 0x0000000605407947 */ /* 0x000fea000b800000 */
[----:B------:R-:W-:-:S13]  /*23b40*/  ELECT P6, URZ, PT ;  /* 0x00000000003f782f */ /* 0x000fda00038c0000 */
.L_x_828:
[----:B------:R-:W-:Y:S04]  /*23b50*/  BSSY B0, `(.L_x_814) ;  /* 0x0000035000007945 */ /* 0x000fe80003800000 */
[----:B------:R-:W-:Y:S05]  /*23b60*/  @!P6 BRA `(.L_x_815) ;  /* 0x0000000000cce947 */ /* 0x000fea0003800000 */
[----:B------:R-:W-:-:S04]  /*23b70*/  ULOP3.LUT UR5, UR40, 0x2, URZ, 0xfc, !UPT ;  /* 0x0000000228057892 */ /* 0x000fc8000f8efc3f */
[----:B------:R-:W-:-:S06]  /*23b80*/  UISETP.NE.AND UP0, UPT, UR5, 0x3, UPT ;  /* 0x000000030500788c */ /* 0x000fcc000bf05270 */
[----:B------:R-:W-:-:S13]  /*23b90*/  PLOP3.LUT P0, PT, PT, PT, UP0, 0x80, 0x0 ;  /* 0x000000000000781c */ /* 0x000fda0003f0f008 */
[----:B------:R-:W-:Y:S05]  /*23ba0*/  @!P0 BRA `(.L_x_816) ;  /* 0x0000000000048947 */ /* 0x000fea0003800000 */
[----:B------:R-:W-:Y:S01]  /*23bb0*/  BPT.TRAP 0x1 ;  /* 0x000000040000795c */ /* 0x000fe20000300000 */
.L_x_816:
[----:B------:R-:W0:Y:S01]  /*23bc0*/  S2R R3, SR_CgaCtaId ;  /* 0x0000000000037919 */ /* 0x000e220000008800 */
[----:B------:R-:W-:-:S04]  /*23bd0*/  MOV R2, 0x400 ;  /* 0x0000040000027802 */ /* 0x000fc80000000f00 */
[----:B0-----:R-:W-:Y:S02]  /*23be0*/  LEA R2, R3, R2, 0x18 ;  /* 0x0000000203027211 */ /* 0x001fe400078ec0ff */
[----:B------:R-:W-:-:S03]  /*23bf0*/  SHF.L.U32 R3, R0, 0x1f, RZ ;  /* 0x0000001f00037819 */ /* 0x000fc600000006ff */
[----:B------:R-:W-:-:S04]  /*23c00*/  VIADD R2, R2, 0x28 ;  /* 0x0000002802027836 */ /* 0x000fc80000000000 */
[----:B------:R-:W-:-:S04]  /*23c10*/  IMAD R4, R7, 0x8, R2 ;  /* 0x0000000807047824 */ /* 0x000fc800078e0202 */
[----:B------:R-:W0:Y:S02]  /*23c20*/  SYNCS.PHASECHK.TRANS64.TRYWAIT P0, [R4+URZ], R3 ;  /* 0x00000003040075a7 */ /* 0x000e24000800017f */
[----:B0-----:R-:W-:Y:S05]  /*23c30*/  @!P0 BRA `(.L_x_817) ;  /* 0x0000000400208947 */ /* 0x001fea0003800000 */
.L_x_829:
[----:B------:R-:W-:-:S05]  /*23c40*/  VIADD R7, R7, 0x1 ;  /* 0x0000000107077836 */ /* 0x000fca0000000000 */
[----:B------:R-:W-:-:S04]  /*23c50*/  ISETP.NE.AND P0, PT, R7, 0x5, PT ;  /* 0x000000050700780c */ /* 0x000fc80003f05270 */
[----:B0-----:R-:W-:Y:S02]  /*23c60*/  SEL R3, RZ, 0x1, P0 ;  /* 0x00000001ff037807 */ /* 0x001fe40000000000 */
[----:B------:R-:W-:Y:S02]  /*23c70*/  SEL R7, R7, RZ, P0 ;  /* 0x000000ff07077207 */ /* 0x000fe40000000000 */
[----:B------:R-:W-:-:S03]  /*23c80*/  LOP3.LUT R4, R0, R3, RZ, 0x3c, !PT ;  /* 0x0000000300047212 */ /* 0x000fc600078e3cff */
[----:B------:R-:W-:Y:S01]  /*23c90*/  IMAD R3, R7, 0x8, R2 ;  /* 0x0000000807037824 */ /* 0x000fe200078e0202 */
[----:B------:R-:W-:-:S04]  /*23ca0*/  SHF.L.U32 R0, R4, 0x1f, RZ ;  /* 0x0000001f04007819 */ /* 0x000fc800000006ff */
[----:B------:R-:W0:Y:S02]  /*23cb0*/  SYNCS.PHASECHK.TRANS64.TRYWAIT P0, [R3+URZ], R0 ;  /* 0x00000000030075a7 */ /* 0x000e24000800017f */
[----:B0-----:R-:W-:Y:S05]  /*23cc0*/  @!P0 BRA `(.L_x_818) ;  /* 0x0000000400108947 */ /* 0x001fea0003800000 */
.L_x_830:
[----:B0-----:R-:W-:-:S05]  /*23cd0*/  VIADD R0, R7, 0x1 ;  /* 0x0000000107007836 */ /* 0x001fca0000000000 */
[----:B------:R-:W-:-:S04]  /*23ce0*/  ISETP.NE.AND P0, PT, R0, 0x5, PT ;  /* 0x000000050000780c */ /* 0x000fc80003f05270 */
[----:B------:R-:W-:Y:S02]  /*23cf0*/  SEL R3, RZ, 0x1, P0 ;  /* 0x00000001ff037807 */ /* 0x000fe40000000000 */
[----:B------:R-:W-:Y:S02]  /*23d00*/  SEL R5, R0, RZ, P0 ;  /* 0x000000ff00057207 */ /* 0x000fe40000000000 */
[----:B------:R-:W-:-:S03]  /*23d10*/  LOP3.LUT R4, R4, R3, RZ, 0x3c, !PT ;  /* 0x0000000304047212 */ /* 0x000fc600078e3cff */
[----:B------:R-:W-:Y:S01]  /*23d20*/  IMAD R3, R5, 0x8, R2 ;  /* 0x0000000805037824 */ /* 0x000fe200078e0202 */
[----:B------:R-:W-:-:S04]  /*23d30*/  SHF.L.U32 R0, R4, 0x1f, RZ ;  /* 0x0000001f04007819 */ /* 0x000fc800000006ff */
[----:B------:R-:W0:Y:S02]  /*23d40*/  SYNCS.PHASECHK.TRANS64.TRYWAIT P0, [R3+URZ], R0 ;  /* 0x00000000030075a7 */ /* 0x000e24000800017f */
[----:B0-----:R-:W-:Y:S05]  /*23d50*/  @!P0 BRA `(.L_x_819) ;  /* 0x0000000400008947 */ /* 0x001fea0003800000 */
.L_x_831:
        /* <DEDUP_REMOVED lines=9> */
.L_x_832:
[----:B0-----:R-:W-:-:S05]  /*23df0*/  VIADD R0, R5, 0x1 ;  /* 0x0000000105007836 */ /* 0x001fca0000000000 */
[----:B------:R-:W-:-:S04]  /*23e00*/  ISETP.NE.AND P0, PT, R0, 0x5, PT ;  /* 0x000000050000780c */ /* 0x000fc80003f05270 */
[----:B------:R-:W-:Y:S02]  /*23e10*/  SEL R4, RZ, 0x1, P0 ;  /* 0x00000001ff047807 */ /* 0x000fe40000000000 */
[----:B------:R-:W-:Y:S02]  /*23e20*/  SEL R3, R0, RZ, P0 ;  /* 0x000000ff00037207 */ /* 0x000fe40000000000 */
[----:B------:R-:W-:-:S03]  /*23e30*/  LOP3.LUT R0, R7, R4, RZ, 0x3c, !PT ;  /* 0x0000000407007212 */ /* 0x000fc600078e3cff */
[----:B------:R-:W-:Y:S01]  /*23e40*/  IMAD R3, R3, 0x8, R2 ;  /* 0x0000000803037824 */ /* 0x000fe200078e0202 */
[----:B------:R-:W-:-:S07]  /*23e50*/  SHF.L.U32 R0, R0, 0x1f, RZ ;  /* 0x0000001f00007819 */ /* 0x000fce00000006ff */
.L_x_821:
[----:B0-----:R0:W1:Y:S02]  /*23e60*/  SYNCS.PHASECHK.TRANS64.TRYWAIT P0, [R3+URZ], R0 ;  /* 0x00000000030075a7 */ /* 0x001064000800017f */
[----:B-1----:R-:W-:Y:S05]  /*23e70*/  @!P0 NANOSLEEP.SYNCS 0x989680 ;  /* 0x009896800000895d */ /* 0x002fea0003900000 */
[----:B------:R-:W1:Y:S02]  /*23e80*/  @!P0 SYNCS.PHASECHK.TRANS64 P0, [R3+URZ], R0 ;  /* 0x00000000030085a7 */ /* 0x000e64000800007f */
[----:B-1----:R-:W-:Y:S05]  /*23e90*/  @!P0 BRA `(.L_x_821) ;  /* 0xfffffffc00f08947 */ /* 0x002fea000383ffff */
.L_x_815:
[----:B------:R-:W-:Y:S05]  /*23ea0*/  BSYNC B0 ;  /* 0x0000000000007941 */ /* 0x000fea0003800000 */
.L_x_814:
[----:B------:R-:W-:Y:S05]  /*23eb0*/  EXIT ;  /* 0x000000000000794d */ /* 0x000fea0003800000 */
.L_x_17:
[----:B-1----:R1:W4:Y:S02]  /*23ec0*/  SYNCS.PHASECHK.TRANS64.TRYWAIT P1, [R3+URZ], R0 ;  /* 0x00000000030075a7 */ /* 0x002324000802017f */
[----:B----4-:R-:W-:Y:S05]  /*23ed0*/  @!P1 NANOSLEEP.SYNCS 0x989680 ;  /* 0x009896800000995d */ /* 0x010fea0003900000 */
[----:B------:R-:W4:Y:S02]  /*23ee0*/  @!P1 SYNCS.PHASECHK.TRANS64 P1, [R3+URZ], R0 ;  /* 0x00000000030095a7 */ /* 0x000f24000802007f */
[----:B----4-:R-:W-:Y:S05]  /*23ef0*/  @!P1 BRA `(.L_x_17) ;  /* 0xfffffffc00f09947 */ /* 0x010fea000383ffff */
[----:B------:R-:W-:Y:S05]  /*23f00*/  BRA `(.L_x_16) ;  /* 0xfffffdd400087947 */ /* 0x000fea000383ffff */
.L_x_22:
[----:B--2---:R-:W-:-:S04]  /*23f10*/  IMAD.U32 R6, RZ, RZ, UR8 ;  /* 0x00000008ff067e24 */ /* 0x004fc8000f8e00ff */
[----:B------:R2:W3:Y:S03]  /*23f20*/  SYNCS.PHASECHK.TRANS64.TRYWAIT P1, [R6+URZ], R4 ;  /* 0x00000004060075a7 */ /* 0x0004e6000802017f */
[----:B---3--:R-:W-:Y:S05]  /*23f30*/  @!P1 NANOSLEEP.SYNCS 0x989680 ;  /* 0x009896800000995d */ /* 0x008fea0003900000 */
[----:B------:R-:W3:Y:S02]  /*23f40*/  @!P1 SYNCS.PHASECHK.TRANS64 P1, [R6+URZ], R4 ;  /* 0x00000004060095a7 */ /* 0x000ee4000802007f */
[----:B---3--:R-:W-:Y:S05]  /*23f50*/  @!P1 BRA `(.L_x_22) ;  /* 0xfffffffc00ec9947 */ /* 0x008fea000383ffff */
[----:B------:R-:W-:Y:S05]  /*23f60*/  BRA `(.L_x_21) ;  /* 0xfffffe0400987947 */ /* 0x000fea000383ffff */
.L_x_801:
[----:B------:R-:W-:Y:S01]  /*23f70*/  BSSY B1, `(.L_x_822) ;  /* 0x0000006000017945 */ /* 0x000fe20003800000 */
[----:B------:R-:W-:-:S07]  /*23f80*/  IMAD.MOV.U32 R15, RZ, RZ, -0x1 ;  /* 0xffffffffff0f7424 */ /* 0x000fce00078e00ff */
[----:B------:R-:W-:Y:S05]  /*23f90*/  WARPSYNC.COLLECTIVE R15, `(.L_x_823) ;  /* 0x000000000f0c7348 */ /* 0x000fea0003c00000 */
[----:B------:R-:W-:Y:S02]  /*23fa0*/  ELECT P6, UR62, PT ;  /* 0x00000000003e782f */ /* 0x000fe400038c0000 */
[----:B------:R-:W-:Y:S01]  /*23fb0*/  MOV R14, UR62 ;  /* 0x0000003e000e7c02 */ /* 0x000fe20008000f00 */
[----:B------:R-:W-:Y:S10]  /*23fc0*/  ENDCOLLECTIVE ;  /* 0x000000000000791b */ /* 0x000ff40003800000 */
.L_x_823:
[----:B------:R-:W-:Y:S05]  /*23fd0*/  BSYNC B1 ;  /* 0x0000000000017941 */ /* 0x000fea0003800000 */
.L_x_822:
[----:B------:R-:W-:Y:S05]  /*23fe0*/  BRA `(.L_x_824) ;  /* 0xfffffff000007947 */ /* 0x000fea000383ffff */
.L_x_804:
[----:B-1----:R1:W2:Y:S02]  /*23ff0*/  SYNCS.PHASECHK.TRANS64.TRYWAIT P1, [R14+URZ+0x28], R11 ;  /* 0x0000280b0e0075a7 */ /* 0x0022a4000802017f */
[----:B--2---:R-:W-:Y:S05]  /*24000*/  @!P1 NANOSLEEP.SYNCS 0x989680 ;  /* 0x009896800000995d */ /* 0x004fea0003900000 */
[----:B------:R-:W2:Y:S02]  /*24010*/  @!P1 SYNCS.PHASECHK.TRANS64 P1, [R14+URZ+0x28], R11 ;  /* 0x0000280b0e0095a7 */ /* 0x000ea4000802007f */
[----:B--2---:R-:W-:Y:S05]  /*24020*/  @!P1 BRA `(.L_x_804) ;  /* 0xfffffffc00f09947 */ /* 0x004fea000383ffff */
[----:B------:R-:W-:Y:S05]  /*24030*/  BRA `(.L_x_825) ;  /* 0xfffffff000347947 */ /* 0x000fea000383ffff */
.L_x_813:
[----:B------:R-:W-:Y:S01]  /*24040*/  BSSY B0, `(.L_x_826) ;  /* 0x0000006000007945 */ /* 0x000fe20003800000 */
[----:B------:R-:W-:-:S07]  /*24050*/  IMAD.MOV.U32 R15, RZ, RZ, -0x1 ;  /* 0xffffffffff0f7424 */ /* 0x000fce00078e00ff */
[----:B------:R-:W-:Y:S05]  /*24060*/  WARPSYNC.COLLECTIVE R15, `(.L_x_827) ;  /* 0x000000000f0c7348 */ /* 0x000fea0003c00000 */
[----:B------:R-:W-:Y:S02]  /*24070*/  ELECT P6, UR62, PT ;  /* 0x00000000003e782f */ /* 0x000fe400038c0000 */
[----:B------:R-:W-:Y:S01]  /*24080*/  MOV R14, UR62 ;  /* 0x0000003e000e7c02 */ /* 0x000fe20008000f00 */
[----:B------:R-:W-:Y:S10]  /*24090*/  ENDCOLLECTIVE ;  /* 0x000000000000791b */ /* 0x000ff40003800000 */
.L_x_827:
[----:B------:R-:W-:Y:S05]  /*240a0*/  BSYNC B0 ;  /* 0x0000000000007941 */ /* 0x000fea0003800000 */
.L_x_826:
[----:B------:R-:W-:Y:S05]  /*240b0*/  BRA `(.L_x_828) ;  /* 0xfffffff800a47947 */ /* 0x000fea000383ffff */
.L_x_817:
[----:B0-----:R0:W1:Y:S02]  /*240c0*/  SYNCS.PHASECHK.TRANS64.TRYWAIT P0, [R4+URZ], R3 ;  /* 0x00000003040075a7 */ /* 0x001064000800017f */
[----:B-1----:R-:W-:Y:S05]  /*240d0*/  @!P0 NANOSLEEP.SYNCS 0x989680 ;  /* 0x009896800000895d */ /* 0x002fea0003900000 */
[----:B------:R-:W1:Y:S02]  /*240e0*/  @!P0 SYNCS.PHASECHK.TRANS64 P0, [R4+URZ], R3 ;  /* 0x00000003040085a7 */ /* 0x000e64000800007f */
[----:B-1----:R-:W-:Y:S05]  /*240f0*/  @!P0 BRA `(.L_x_817) ;  /* 0xfffffffc00f08947 */ /* 0x002fea000383ffff */
[----:B------:R-:W-:Y:S05]  /*24100*/  BRA `(.L_x_829) ;  /* 0xfffffff800cc7947 */ /* 0x000fea000383ffff */
.L_x_818:
[----:B0-----:R0:W1:Y:S02]  /*24110*/  SYNCS.PHASECHK.TRANS64.TRYWAIT P0, [R3+URZ], R0 ;  /* 0x00000000030075a7 */ /* 0x001064000800017f */
[----:B-1----:R-:W-:Y:S05]  /*24120*/  @!P0 NANOSLEEP.SYNCS 0x989680 ;  /* 0x009896800000895d */ /* 0x002fea0003900000 */
[----:B------:R-:W1:Y:S02]  /*24130*/  @!P0 SYNCS.PHASECHK.TRANS64 P0, [R3+URZ], R0 ;  /* 0x00000000030085a7 */ /* 0x000e64000800007f */
[----:B-1----:R-:W-:Y:S05]  /*24140*/  @!P0 BRA `(.L_x_818) ;  /* 0xfffffffc00f08947 */ /* 0x002fea000383ffff */
[----:B------:R-:W-:Y:S05]  /*24150*/  BRA `(.L_x_830) ;  /* 0xfffffff800dc7947 */ /* 0x000fea000383ffff */
.L_x_819:
[----:B0-----:R0:W1:Y:S02]  /*24160*/  SYNCS.PHASECHK.TRANS64.TRYWAIT P0, [R3+URZ], R0 ;  /* 0x00000000030075a7 */ /* 0x001064000800017f */
[----:B-1----:R-:W-:Y:S05]  /*24170*/  @!P0 NANOSLEEP.SYNCS 0x989680 ;  /* 0x009896800000895d */ /* 0x002fea0003900000 */
[----:B------:R-:W1:Y:S02]  /*24180*/  @!P0 SYNCS.PHASECHK.TRANS64 P0, [R3+URZ], R0 ;  /* 0x00000000030085a7 */ /* 0x000e64000800007f */
[----:B-1----:R-:W-:Y:S05]  /*24190*/  @!P0 BRA `(.L_x_819) ;  /* 0xfffffffc00f08947 */ /* 0x002fea000383ffff */
[----:B------:R-:W-:Y:S05]  /*241a0*/  BRA `(.L_x_831) ;  /* 0xfffffff800ec7947 */ /* 0x000fea000383ffff */
.L_x_820:
[----:B0-----:R0:W1:Y:S02]  /*241b0*/  SYNCS.PHASECHK.TRANS64.TRYWAIT P0, [R3+URZ], R0 ;  /* 0x00000000030075a7 */ /* 0x001064000800017f */
[----:B-1----:R-:W-:Y:S05]  /*241c0*/  @!P0 NANOSLEEP.SYNCS 0x989680 ;  /* 0x009896800000895d */ /* 0x002fea0003900000 */
[----:B------:R-:W1:Y:S02]  /*241d0*/  @!P0 SYNCS.PHASECHK.TRANS64 P0, [R3+URZ], R0 ;  /* 0x00000000030085a7 */ /* 0x000e64000800007f */
[----:B-1----:R-:W-:Y:S05]  /*241e0*/  @!P0 BRA `(.L_x_820) ;  /* 0xfffffffc00f08947 */ /* 0x002fea000383ffff */
[----:B------:R-:W-:Y:S05]  /*241f0*/  BRA `(.L_x_832) ;  /* 0xfffffff800fc7947 */ /* 0x000fea000383ffff */
.L_x_833:
[----:B------:R-:W-:-:S00]  /*24200*/  BRA `(.L_x_833) ;  /* 0xfffffffc00fc7947 */ /* 0x000fc0000383ffff */
[----:B------:R-:W-:-:S00]  /*24210*/  NOP ;  /* 0x0000000000007918 */ /* 0x000fc00000000000 */
        /* <DEDUP_REMOVED lines=14> */
.L_x_834:


//--------------------- .nv.global.init           --------------------------
	.section	.nv.global.init,"aw",@progbits
.nv.global.init:
	.type		$str$22,@object
	.size		$str$22,($str$23 - $str$22)
$str$22:
        /*0000*/ 	.byte	0x6b, 0x5f, 0x74, 0x69, 0x6c, 0x65, 0x5f, 0x63, 0x6f, 0x75, 0x6e, 0x74, 0x20, 0x3e, 0x3d, 0x20
        /*0010*/ 	.byte	0x31, 0x00
	.type		$str$23,@object
	.size		$str$23,(__unnamed_1 - $str$23)
$str$23:
        /*0012*/ 	.byte	0x2f, 0x74, 0x6d, 0x70, 0x2f, 0x63, 0x75, 0x74, 0x6c, 0x61, 0x73, 0x73, 0x5f, 0x73, 0x77, 0x65
        /*0022*/ 	.byte	0x65, 0x70, 0x5f, 0x73, 0x72, 0x63, 0x2f, 0x69, 0x6e, 0x63, 0x6c, 0x75, 0x64, 0x65, 0x2f, 0x63
        /*0032*/ 	.byte	0x75, 0x74, 0x6c, 0x61, 0x73, 0x73, 0x2f, 0x67, 0x65, 0x6d, 0x6d, 0x2f, 0x63, 0x6f, 0x6c, 0x6c
        /*0042*/ 	.byte	0x65, 0x63, 0x74, 0x69, 0x76, 0x65, 0x2f, 0x73, 0x6d, 0x39, 0x30, 0x5f, 0x6d, 0x6d, 0x61, 0x5f
        /*0052*/ 	.byte	0x74, 0x6d, 0x61, 0x5f, 0x67, 0x6d, 0x6d, 0x61, 0x5f, 0x73, 0x73, 0x5f, 0x77, 0x61, 0x72, 0x70
        /*0062*/ 	.byte	0x73, 0x70, 0x65, 0x63, 0x69, 0x61, 0x6c, 0x69, 0x7a, 0x65, 0x64, 0x2e, 0x68, 0x70, 0x70, 0x00
	.type		__unnamed_1,@object
	.size		__unnamed_1,(.L_0 - __unnamed_1)
__unnamed_1:
        /* <DEDUP_REMOVED lines=181> */
        /*0bc2*/ 	.byte	0x64, 0x65, 0x6e, 0x74, 0x69, 0x74, 0x79, 0x5d, 0x00
.L_0:


//--------------------- .nv.shared._ZN7cutlass13device_kernelINS_4gemm6kernel13GemmUniversalIN4cute5tupleIJiiiiEEENS1_10collective13CollectiveMmaINS1_34MainloopSm90TmaGmmaWarpSpecializedILi5ENS5_IJNS4_1CILi1EEESB_SB_EEENS1_35KernelTmaWarpSpecializedCooperativeEEENS5_IJNSA_ILi256EEENSA_ILi384EEENSA_ILi32EEEEEENS_10bfloat16_tENS5_IJlSB_lEEESJ_SK_NS4_8TiledMMAINS4_8MMA_AtomIJNS4_4SM904GMMA28MMA_64x192x16_F32BF16BF16_SSILNSO_5MajorE0ELSQ_0ELNSO_7ScaleInE1ELSR_1EEEEEENS4_6LayoutINS5_IJNSA_ILi2EEESB_SB_EEENS5_IJSB_NSA_ILi0EEESX_EEEEENS5_IJNS4_10UnderscoreES10_S10_EEEEENS4_13SM90_TMA_LOADENS4_14ComposedLayoutINS4_7SwizzleILi2ELi4ELi3EEENS4_18smem_ptr_flag_bitsILi16EEENSU_INS5_IJNSA_ILi8EEESH_EEENS5_IJSH_SB_EEEEEEEvNS4_8identityES13_S1D_vS1E_EENS_8epilogue10collective6detail29Sm90TmaWarpSpecializedAdapterINS1H_15DefaultEpilogueISJ_SK_SK_NS1G_6thread17LinearCombinationISJ_Li1EffLNS1L_9ScaleType4KindE0ELNS_15FloatRoundStyleE2ESJ_EENS1_15EpilogueDefaultEEEEEvvEEEEvNT_6ParamsE --------------------------
	.section	.nv.shared._ZN7cutlass13device_kernelINS_4gemm6kernel13GemmUniversalIN4cute5tupleIJiiiiEEENS1_10collective13CollectiveMmaINS1_34MainloopSm90TmaGmmaWarpSpecializedILi5ENS5_IJNS4_1CILi1EEESB_SB_EEENS1_35KernelTmaWarpSpecializedCooperativeEEENS5_IJNSA_ILi256EEENSA_ILi384EEENSA_ILi32EEEEEENS_10bfloat16_tENS5_IJlSB_lEEESJ_SK_NS4_8TiledMMAINS4_8MMA_AtomIJNS4_4SM904GMMA28MMA_64x192x16_F32BF16BF16_SSILNSO_5MajorE0ELSQ_0ELNSO_7ScaleInE1ELSR_1EEEEEENS4_6LayoutINS5_IJNSA_ILi2EEESB_SB_EEENS5_IJSB_NSA_ILi0EEESX_EEEEENS5_IJNS4_10UnderscoreES10_S10_EEEEENS4_13SM90_TMA_LOADENS4_14ComposedLayoutINS4_7SwizzleILi2ELi4ELi3EEENS4_18smem_ptr_flag_bitsILi16EEENSU_INS5_IJNSA_ILi8EEESH_EEENS5_IJSH_SB_EEEEEEEvNS4_8identityES13_S1D_vS1E_EENS_8epilogue10collective6detail29Sm90TmaWarpSpecializedAdapterINS1H_15DefaultEpilogueISJ_SK_SK_NS1G_6thread17LinearCombinationISJ_Li1EffLNS1L_9ScaleType4KindE0ELNS_15FloatRoundStyleE2ESJ_EENS1_15EpilogueDefaultEEEEEvvEEEEvNT_6ParamsE,"aw",@nobits
	.sectionflags	@""
	.align	16
	.zero		1024


//--------------------- .nv.shared.reserved.0     --------------------------
	.section	.nv.shared.reserved.0,"aw",@nobits
	.weak		__nv_reservedSMEM_offset_0_alias
	.size		__nv_reservedSMEM_offset_0_alias, 0, 0
	.other		__nv_reservedSMEM_offset_0_alias,@"STO_CUDA_RESERVED_SHARED STV_DEFAULT"
__nv_reservedSMEM_offset_0_alias:
	.zero		0


//--------------------- .nv.global                --------------------------
	.section	.nv.global,"aw",@nobits
.nv.global:
	.type		_ZN40_INTERNAL_0646a429_4_k_cu_2b73a8f8_139344cute1_E,@object
	.size		_ZN40_INTERNAL_0646a429_4_k_cu_2b73a8f8_139344cute1_E,(_ZN40_INTERNAL_0646a429_4_k_cu_2b73a8f8_139344cuda3std3__45__cpo6cbeginE - _ZN40_INTERNAL_0646a429_4_k_cu_2b73a8f8_139344cute1_E)
_ZN40_INTERNAL_0646a429_4_k_cu_2b73a8f8_139344cute1_E:
	.zero		1
	.type		_ZN40_INTERNAL_0646a429_4_k_cu_2b73a8f8_139344cuda3std3__45__cpo6cbeginE,@object
	.size		_ZN40_INTERNAL_0646a429_4_k_cu_2b73a8f8_139344cuda3std3__45__cpo6cbeginE,(_ZN40_INTERNAL_0646a429_4_k_cu_2b73a8f8_139344cuda3std3__48in_placeE - _ZN40_INTERNAL_0646a429_4_k_cu_2b73a8f8_139344cuda3std3__45__cpo6cbeginE)
_ZN40_INTERNAL_0646a429_4_k_cu_2b73a8f8_139344cuda3std3__45__cpo6cbeginE:
	.zero		1
	.type		_ZN40_INTERNAL_0646a429_4_k_cu_2b73a8f8_139344cuda3std3__48in_placeE,@object
	.size		_ZN40_INTERNAL_0646a429_4_k_cu_2b73a8f8_139344cuda3std3__48in_placeE,(_ZN40_INTERNAL_0646a429_4_k_cu_2b73a8f8_139344cuda3std6ranges3__45__cpo9iter_moveE - _ZN40_INTERNAL_0646a429_4_k_cu_2b73a8f8_139344cuda3std3__48in_placeE)
_ZN40_INTERNAL_0646a429_4_k_cu_2b73a8f8_139344cuda3std3__48in_placeE:
	.zero		1
	.type		_ZN40_INTERNAL_0646a429_4_k_cu_2b73a8f8_139344cuda3std6ranges3__45__cpo9iter_moveE,@object
	.size		_ZN40_INTERNAL_0646a429_4_k_cu_2b73a8f8_139344cuda3std6ranges3__45__cpo9iter_moveE,(_ZN40_INTERNAL_0646a429_4_k_cu_2b73a8f8_139344cuda3std3__45__cpo5beginE - _ZN40_INTERNAL_0646a429_4_k_cu_2b73a8f8_139344cuda3std6ranges3__45__cpo9iter_moveE)
_ZN40_INTERNAL_0646a429_4_k_cu_2b73a8f8_139344cuda3std6ranges3__45__cpo9iter_moveE:
	.zero		1
	.type		_ZN40_INTERNAL_0646a429_4_k_cu_2b73a8f8_139344cuda3std3__45__cpo5beginE,@object
	.size		_ZN40_INTERNAL_0646a429_4_k_cu_2b73a8f8_139344cuda3std3__45__cpo5beginE,(_ZN40_INTERNAL_0646a429_4_k_cu_2b73a8f8_139344cuda3std3__442_GLOBAL__N__0646a429_4_k_cu_2b73a8f8_139346ignoreE - _ZN40_INTERNAL_0646a429_4_k_cu_2b73a8f8_139344cuda3std3__45__cpo5beginE)
_ZN40_INTERNAL_0646a429_4_k_cu_2b73a8f8_139344cuda3std3__45__cpo5beginE:
	.zero		1
	.type		_ZN40_INTERNAL_0646a429_4_k_cu_2b73a8f8_139344cuda3std3__442_GLOBAL__N__0646a429_4_k_cu_2b73a8f8_139346ignoreE,@object
	.size		_ZN40_INTERNAL_0646a429_4_k_cu_2b73a8f8_139344cuda3std3__442_GLOBAL__N__0646a429_4_k_cu_2b73a8f8_139346ignoreE,(_ZN40_INTERNAL_0646a429_4_k_cu_2b73a8f8_139344cute7productE - _ZN40_INTERNAL_0646a429_4_k_cu_2b73a8f8_139344cuda3std3__442_GLOBAL__N__0646a429_4_k_cu_2b73a8f8_139346ignoreE)
_ZN40_INTERNAL_0646a429_4_k_cu_2b73a8f8_139344cuda3std3__442_GLOBAL__N__0646a429_4_k_cu_2b73a8f8_139346ignoreE:
	.zero		1
	.type		_ZN40_INTERNAL_0646a429_4_k_cu_2b73a8f8_139344cute7productE,@object
	.size		_ZN40_INTERNAL_0646a429_4_k_cu_2b73a8f8_139344cute7productE,(_ZN40_INTERNAL_0646a429_4_k_cu_2b73a8f8_139344cuda3std3__45__cpo3endE - _ZN40_INTERNAL_0646a429_4_k_cu_2b73a8f8_139344cute7productE)
_ZN40_INTERNAL_0646a429_4_k_cu_2b73a8f8_139344cute7productE:
	.zero		1
	.type		_ZN40_INTERNAL_0646a429_4_k_cu_2b73a8f8_139344cuda3std3__45__cpo3endE,@object
	.size		_ZN40_INTERNAL_0646a429_4_k_cu_2b73a8f8_139344cuda3std3__45__cpo3endE,(_ZN40_INTERNAL_0646a429_4_k_cu_2b73a8f8_139344cuda3std3__419piecewise_constructE - _ZN40_INTERNAL_0646a429_4_k_cu_2b73a8f8_139344cuda3std3__45__cpo3endE)
_ZN40_INTERNAL_0646a429_4_k_cu_2b73a8f8_139344cuda3std3__45__cpo3endE:
	.zero		1
	.type		_ZN40_INTERNAL_0646a429_4_k_cu_2b73a8f8_139344cuda3std3__419piecewise_constructE,@object
	.size		_ZN40_INTERNAL_0646a429_4_k_cu_2b73a8f8_139344cuda3std3__419piecewise_constructE,(_ZN40_INTERNAL_0646a429_4_k_cu_2b73a8f8_139344cuda3std3__45__cpo4cendE - _ZN40_INTERNAL_0646a429_4_k_cu_2b73a8f8_139344cuda3std3__419piecewise_constructE)
_ZN40_INTERNAL_0646a429_4_k_cu_2b73a8f8_139344cuda3std3__419piecewise_constructE:
	.zero		1
	.type		_ZN40_INTERNAL_0646a429_4_k_cu_2b73a8f8_139344cuda3std3__45__cpo4cendE,@object
	.size		_ZN40_INTERNAL_0646a429_4_k_cu_2b73a8f8_139344cuda3std3__45__cpo4cendE,(_ZN40_INTERNAL_0646a429_4_k_cu_2b73a8f8_139344cuda3std6ranges3__45__cpo4swapE - _ZN40_INTERNAL_0646a429_4_k_cu_2b73a8f8_139344cuda3std3__45__cpo4cendE)
_ZN40_INTERNAL_0646a429_4_k_cu_2b73a8f8_139344cuda3std3__45__cpo4cendE:
	.zero		1
	.type		_ZN40_INTERNAL_0646a429_4_k_cu_2b73a8f8_139344cuda3std6ranges3__45__cpo4swapE,@object
	.size		_ZN40_INTERNAL_0646a429_4_k_cu_2b73a8f8_139344cuda3std6ranges3__45__cpo4swapE,(.L_8 - _ZN40_INTERNAL_0646a429_4_k_cu_2b73a8f8_139344cuda3std6ranges3__45__cpo4swapE)
_ZN40_INTERNAL_0646a429_4_k_cu_2b73a8f8_139344cuda3std6ranges3__45__cpo4swapE:
	.zero		1
.L_8:


//--------------------- .nv.constant0._ZN7cutlass13device_kernelINS_4gemm6kernel13GemmUniversalIN4cute5tupleIJiiiiEEENS1_10collective13CollectiveMmaINS1_34MainloopSm90TmaGmmaWarpSpecializedILi5ENS5_IJNS4_1CILi1EEESB_SB_EEENS1_35KernelTmaWarpSpecializedCooperativeEEENS5_IJNSA_ILi256EEENSA_ILi384EEENSA_ILi32EEEEEENS_10bfloat16_tENS5_IJlSB_lEEESJ_SK_NS4_8TiledMMAINS4_8MMA_AtomIJNS4_4SM904GMMA28MMA_64x192x16_F32BF16BF16_SSILNSO_5MajorE0ELSQ_0ELNSO_7ScaleInE1ELSR_1EEEEEENS4_6LayoutINS5_IJNSA_ILi2EEESB_SB_EEENS5_IJSB_NSA_ILi0EEESX_EEEEENS5_IJNS4_10UnderscoreES10_S10_EEEEENS4_13SM90_TMA_LOADENS4_14ComposedLayoutINS4_7SwizzleILi2ELi4ELi3EEENS4_18smem_ptr_flag_bitsILi16EEENSU_INS5_IJNSA_ILi8EEESH_EEENS5_IJSH_SB_EEEEEEEvNS4_8identityES13_S1D_vS1E_EENS_8epilogue10collective6detail29Sm90TmaWarpSpecializedAdapterINS1H_15DefaultEpilogueISJ_SK_SK_NS1G_6thread17LinearCombinationISJ_Li1EffLNS1L_9ScaleType4KindE0ELNS_15FloatRoundStyleE2ESJ_EENS1_15EpilogueDefaultEEEEEvvEEEEvNT_6ParamsE --------------------------
	.section	.nv.constant0._ZN7cutlass13device_kernelINS_4gemm6kernel13GemmUniversalIN4cute5tupleIJiiiiEEENS1_10collective13CollectiveMmaINS1_34MainloopSm90TmaGmmaWarpSpecializedILi5ENS5_IJNS4_1CILi1EEESB_SB_EEENS1_35KernelTmaWarpSpecializedCooperativeEEENS5_IJNSA_ILi256EEENSA_ILi384EEENSA_ILi32EEEEEENS_10bfloat16_tENS5_IJlSB_lEEESJ_SK_NS4_8TiledMMAINS4_8MMA_AtomIJNS4_4SM904GMMA28MMA_64x192x16_F32BF16BF16_SSILNSO_5MajorE0ELSQ_0ELNSO_7ScaleInE1ELSR_1EEEEEENS4_6LayoutINS5_IJNSA_ILi2EEESB_SB_EEENS5_IJSB_NSA_ILi0EEESX_EEEEENS5_IJNS4_10UnderscoreES10_S10_EEEEENS4_13SM90_TMA_LOADENS4_14ComposedLayoutINS4_7SwizzleILi2ELi4ELi3EEENS4_18smem_ptr_flag_bitsILi16EEENSU_INS5_IJNSA_ILi8EEESH_EEENS5_IJSH_SB_EEEEEEEvNS4_8identityES13_S1D_vS1E_EENS_8epilogue10collective6detail29Sm90TmaWarpSpecializedAdapterINS1H_15DefaultEpilogueISJ_SK_SK_NS1G_6thread17LinearCombinationISJ_Li1EffLNS1L_9ScaleType4KindE0ELNS_15FloatRoundStyleE2ESJ_EENS1_15EpilogueDefaultEEEEEvvEEEEvNT_6ParamsE,"a",@progbits
	.sectionflags	@""
	.align	4
.nv.constant0._ZN7cutlass13device_kernelINS_4gemm6kernel13GemmUniversalIN4cute5tupleIJiiiiEEENS1_10collective13CollectiveMmaINS1_34MainloopSm90TmaGmmaWarpSpecializedILi5ENS5_IJNS4_1CILi1EEESB_SB_EEENS1_35KernelTmaWarpSpecializedCooperativeEEENS5_IJNSA_ILi256EEENSA_ILi384EEENSA_ILi32EEEEEENS_10bfloat16_tENS5_IJlSB_lEEESJ_SK_NS4_8TiledMMAINS4_8MMA_AtomIJNS4_4SM904GMMA28MMA_64x192x16_F32BF16BF16_SSILNSO_5MajorE0ELSQ_0ELNSO_7ScaleInE1ELSR_1EEEEEENS4_6LayoutINS5_IJNSA_ILi2EEESB_SB_EEENS5_IJSB_NSA_ILi0EEESX_EEEEENS5_IJNS4_10UnderscoreES10_S10_EEEEENS4_13SM90_TMA_LOADENS4_14ComposedLayoutINS4_7SwizzleILi2ELi4ELi3EEENS4_18smem_ptr_flag_bitsILi16EEENSU_INS5_IJNSA_ILi8EEESH_EEENS5_IJSH_SB_EEEEEEEvNS4_8identityES13_S1D_vS1E_EENS_8epilogue10collective6detail29Sm90TmaWarpSpecializedAdapterINS1H_15DefaultEpilogueISJ_SK_SK_NS1G_6thread17LinearCombinationISJ_Li1EffLNS1L_9ScaleType4KindE0ELNS_15FloatRoundStyleE2ESJ_EENS1_15EpilogueDefaultEEEEEvvEEEEvNT_6ParamsE:
	.zero		1664


//--------------------- SYMBOLS --------------------------

	.type		.nv.reservedSmem.offset0,@object
	.size		.nv.reservedSmem.offset0,0x4
	.type		__assertfail,@function
